//
// Generated by NVIDIA NVVM Compiler
//
// Compiler Build ID: CL-36424714
// Cuda compilation tools, release 13.0, V13.0.88
// Based on NVVM 20.0.0
//

.version 9.0
.target sm_100
.address_size 64

	// .globl	_Z5FusedPaS_S_
// _ZZ5FusedPaS_S_E8A_shared has been demoted
// _ZZ5FusedPaS_S_E8B_shared has been demoted
// _ZZ5FusedPaS_S_E8C_shared has been demoted

.visible .entry _Z5FusedPaS_S_(
	.param .u64 .ptr .align 1 _Z5FusedPaS_S__param_0,
	.param .u64 .ptr .align 1 _Z5FusedPaS_S__param_1,
	.param .u64 .ptr .align 1 _Z5FusedPaS_S__param_2
)
.maxntid 128
{
	.reg .pred 	%p<5>;
	.reg .b32 	%r<633>;
	.reg .b64 	%rd<42>;
	// demoted variable
	.shared .align 1 .b8 _ZZ5FusedPaS_S_E8A_shared[2048];
	// demoted variable
	.shared .align 1 .b8 _ZZ5FusedPaS_S_E8B_shared[4096];
	// demoted variable
	.shared .align 4 .b8 _ZZ5FusedPaS_S_E8C_shared[6144];
	ld.param.u64 	%rd5, [_Z5FusedPaS_S__param_0];
	ld.param.u64 	%rd6, [_Z5FusedPaS_S__param_1];
	ld.param.u64 	%rd7, [_Z5FusedPaS_S__param_2];
	mov.u32 	%r54, %ctaid.x;
	mov.u32 	%r1, %nctaid.x;
	mov.u32 	%r55, %ctaid.y;
	mad.lo.s32 	%r2, %r1, %r55, %r54;
	mov.u32 	%r56, %nctaid.y;
	mul.lo.s32 	%r3, %r1, %r56;
	mul.lo.s32 	%r57, %r1, 11;
	add.s32 	%r58, %r57, %r3;
	add.s32 	%r59, %r58, -1;
	div.u32 	%r60, %r59, %r57;
	div.u32 	%r4, %r2, %r57;
	add.s32 	%r61, %r4, 1;
	setp.lt.u32 	%p1, %r61, %r60;
	mov.b32 	%r613, 11;
	@%p1 bra 	$L__BB0_2;
	mul.lo.s32 	%r62, %r1, %r4;
	mad.lo.s32 	%r63, %r62, -11, %r3;
	div.u32 	%r613, %r63, %r1;
$L__BB0_2:
	and.b32  	%r64, %r4, 1;
	setp.eq.b32 	%p2, %r64, 1;
	not.pred 	%p3, %p2;
	@%p3 bra 	$L__BB0_4;
	mul.lo.s32 	%r65, %r1, %r4;
	mad.lo.s32 	%r66, %r65, -11, %r2;
	div.u32 	%r67, %r66, %r613;
	not.b32 	%r68, %r67;
	add.s32 	%r614, %r1, %r68;
	bra.uni 	$L__BB0_5;
$L__BB0_4:
	mul.lo.s32 	%r69, %r1, %r4;
	mad.lo.s32 	%r70, %r69, -11, %r2;
	div.u32 	%r614, %r70, %r613;
$L__BB0_5:
	mul.lo.s32 	%r72, %r1, %r4;
	mad.lo.s32 	%r73, %r72, -11, %r2;
	rem.u32 	%r74, %r73, %r613;
	mad.lo.s32 	%r10, %r4, 11, %r74;
	mov.u32 	%r11, %tid.y;
	shl.b32 	%r75, %r11, 10;
	mov.u32 	%r76, %tid.z;
	shl.b32 	%r77, %r76, 9;
	add.s32 	%r78, %r75, %r77;
	mov.u32 	%r12, %tid.x;
	shl.b32 	%r79, %r12, 4;
	add.s32 	%r80, %r78, %r79;
	mov.u32 	%r81, _ZZ5FusedPaS_S_E8A_shared;
	add.s32 	%r13, %r81, %r80;
	mad.lo.s32 	%r14, %r11, 228352, %r78;
	add.s32 	%r82, %r79, %r75;
	shl.b32 	%r83, %r76, 11;
	or.b32  	%r84, %r79, %r83;
	mov.u32 	%r85, _ZZ5FusedPaS_S_E8B_shared;
	add.s32 	%r15, %r85, %r80;
	cvt.u64.u32 	%rd8, %r82;
	cvt.u64.u32 	%rd9, %r81;
	cvta.shared.u64 	%rd10, %rd9;
	add.s64 	%rd1, %rd10, %rd8;
	cvt.u64.u32 	%rd11, %r84;
	cvt.u64.u32 	%rd12, %r85;
	cvta.shared.u64 	%rd13, %rd12;
	add.s64 	%rd2, %rd13, %rd11;
	cvta.to.global.u64 	%rd14, %rd6;
	add.s64 	%rd3, %rd14, 459776;
	mul.lo.s32 	%r86, %r11, 229376;
	mad.lo.s32 	%r87, %r614, 917504, %r86;
	or.b32  	%r88, %r87, %r77;
	add.s32 	%r615, %r88, %r79;
	cvta.to.global.u64 	%rd4, %rd5;
	mov.b32 	%r616, 0;
	add.s64 	%rd23, %rd2, 1024;
	add.s64 	%rd24, %rd1, 512;
	mov.u32 	%r617, %r616;
	mov.u32 	%r618, %r616;
	mov.u32 	%r619, %r616;
	mov.u32 	%r620, %r616;
	mov.u32 	%r621, %r616;
	mov.u32 	%r622, %r616;
	mov.u32 	%r623, %r616;
	mov.u32 	%r624, %r616;
	mov.u32 	%r625, %r616;
	mov.u32 	%r626, %r616;
	mov.u32 	%r627, %r616;
	mov.u32 	%r628, %r616;
	mov.u32 	%r629, %r616;
	mov.u32 	%r630, %r616;
	mov.u32 	%r631, %r616;
	mov.u32 	%r632, %r616;
$L__BB0_6:
	cvt.s64.s32 	%rd27, %r615;
	add.s64 	%rd28, %rd3, %rd27;
	bar.sync 	0;
	shl.b32 	%r513, %r632, 10;
	shl.b32 	%r514, %r12, 4;
	add.s32 	%r515, %r14, %r514;
	mad.lo.s32 	%r516, %r10, 458752, %r515;
	add.s32 	%r517, %r516, %r513;
	cvt.s64.s32 	%rd29, %r517;
	add.s64 	%rd30, %rd4, %rd29;
	ld.global.nc.v4.u32 	{%r518, %r519, %r520, %r521}, [%rd30];
	st.shared.v4.u32 	[%r13], {%r518, %r519, %r520, %r521};
	ld.global.nc.v4.u32 	{%r522, %r523, %r524, %r525}, [%rd28+-459776];
	st.shared.v4.u32 	[%r15], {%r522, %r523, %r524, %r525};
	ld.global.nc.v4.u32 	{%r526, %r527, %r528, %r529}, [%rd28+-1024];
	st.shared.v4.u32 	[%r15+2048], {%r526, %r527, %r528, %r529};
	bar.sync 	0;
	// begin inline asm
	{ .reg .u64 addr; cvta.to.shared.u64 addr, %rd1; cvt.u32.u64 %r89, addr; }

	// end inline asm
	// begin inline asm
	ldmatrix.sync.aligned.m8n8.x4.shared.b16{%r90, %r91, %r92, %r93}, [%r89];

	// end inline asm
	// begin inline asm
	{ .reg .u64 addr; cvta.to.shared.u64 addr, %rd2; cvt.u32.u64 %r95, addr; }

	// end inline asm
	// begin inline asm
	ldmatrix.sync.aligned.m8n8.x4.shared.b16{%r96, %r97, %r98, %r99}, [%r95];

	// end inline asm
	// begin inline asm
	{ .reg .u64 addr; cvta.to.shared.u64 addr, %rd23; cvt.u32.u64 %r101, addr; }

	// end inline asm
	// begin inline asm
	ldmatrix.sync.aligned.m8n8.x4.shared.b16{%r102, %r103, %r104, %r105}, [%r101];

	// end inline asm
	// begin inline asm
	mma.sync.aligned.m16n8k32.row.col.s32.s4.s4.s32{%r107, %r108, %r109, %r110}, {%r90, %r91}, {%r96}, {%r623, %r622, %r621, %r620};

	// end inline asm
	// begin inline asm
	mma.sync.aligned.m16n8k32.row.col.s32.s4.s4.s32{%r118, %r119, %r120, %r121}, {%r92, %r93}, {%r98}, {%r107, %r108, %r109, %r110};

	// end inline asm
	// begin inline asm
	mma.sync.aligned.m16n8k32.row.col.s32.s4.s4.s32{%r129, %r130, %r131, %r132}, {%r90, %r91}, {%r96}, {%r619, %r618, %r617, %r616};

	// end inline asm
	// begin inline asm
	mma.sync.aligned.m16n8k32.row.col.s32.s4.s4.s32{%r140, %r141, %r142, %r143}, {%r92, %r93}, {%r98}, {%r129, %r130, %r131, %r132};

	// end inline asm
	// begin inline asm
	mma.sync.aligned.m16n8k32.row.col.s32.s4.s4.s32{%r151, %r152, %r153, %r154}, {%r90, %r91}, {%r102}, {%r624, %r625, %r626, %r627};

	// end inline asm
	// begin inline asm
	mma.sync.aligned.m16n8k32.row.col.s32.s4.s4.s32{%r162, %r163, %r164, %r165}, {%r92, %r93}, {%r104}, {%r151, %r152, %r153, %r154};

	// end inline asm
	// begin inline asm
	mma.sync.aligned.m16n8k32.row.col.s32.s4.s4.s32{%r173, %r174, %r175, %r176}, {%r90, %r91}, {%r102}, {%r628, %r629, %r630, %r631};

	// end inline asm
	// begin inline asm
	mma.sync.aligned.m16n8k32.row.col.s32.s4.s4.s32{%r184, %r185, %r186, %r187}, {%r92, %r93}, {%r104}, {%r173, %r174, %r175, %r176};

	// end inline asm
	// begin inline asm
	{ .reg .u64 addr; cvta.to.shared.u64 addr, %rd24; cvt.u32.u64 %r195, addr; }

	// end inline asm
	// begin inline asm
	ldmatrix.sync.aligned.m8n8.x4.shared.b16{%r196, %r197, %r198, %r199}, [%r195];

	// end inline asm
	add.s64 	%rd25, %rd2, 512;
	// begin inline asm
	{ .reg .u64 addr; cvta.to.shared.u64 addr, %rd25; cvt.u32.u64 %r201, addr; }

	// end inline asm
	// begin inline asm
	ldmatrix.sync.aligned.m8n8.x4.shared.b16{%r202, %r203, %r204, %r205}, [%r201];

	// end inline asm
	add.s64 	%rd26, %rd2, 1536;
	// begin inline asm
	{ .reg .u64 addr; cvta.to.shared.u64 addr, %rd26; cvt.u32.u64 %r207, addr; }

	// end inline asm
	// begin inline asm
	ldmatrix.sync.aligned.m8n8.x4.shared.b16{%r208, %r209, %r210, %r211}, [%r207];

	// end inline asm
	// begin inline asm
	mma.sync.aligned.m16n8k32.row.col.s32.s4.s4.s32{%r213, %r214, %r215, %r216}, {%r196, %r197}, {%r202}, {%r118, %r119, %r120, %r121};

	// end inline asm
	// begin inline asm
	mma.sync.aligned.m16n8k32.row.col.s32.s4.s4.s32{%r224, %r225, %r226, %r227}, {%r198, %r199}, {%r204}, {%r213, %r214, %r215, %r216};

	// end inline asm
	// begin inline asm
	mma.sync.aligned.m16n8k32.row.col.s32.s4.s4.s32{%r235, %r236, %r237, %r238}, {%r196, %r197}, {%r202}, {%r140, %r141, %r142, %r143};

	// end inline asm
	// begin inline asm
	mma.sync.aligned.m16n8k32.row.col.s32.s4.s4.s32{%r246, %r247, %r248, %r249}, {%r198, %r199}, {%r204}, {%r235, %r236, %r237, %r238};

	// end inline asm
	// begin inline asm
	mma.sync.aligned.m16n8k32.row.col.s32.s4.s4.s32{%r257, %r258, %r259, %r260}, {%r196, %r197}, {%r208}, {%r162, %r163, %r164, %r165};

	// end inline asm
	// begin inline asm
	mma.sync.aligned.m16n8k32.row.col.s32.s4.s4.s32{%r268, %r269, %r270, %r271}, {%r198, %r199}, {%r210}, {%r257, %r258, %r259, %r260};

	// end inline asm
	// begin inline asm
	mma.sync.aligned.m16n8k32.row.col.s32.s4.s4.s32{%r279, %r280, %r281, %r282}, {%r196, %r197}, {%r208}, {%r184, %r185, %r186, %r187};

	// end inline asm
	// begin inline asm
	mma.sync.aligned.m16n8k32.row.col.s32.s4.s4.s32{%r290, %r291, %r292, %r293}, {%r198, %r199}, {%r210}, {%r279, %r280, %r281, %r282};

	// end inline asm
	bar.sync 	0;
	ld.global.nc.v4.u32 	{%r530, %r531, %r532, %r533}, [%rd30+1024];
	st.shared.v4.u32 	[%r13], {%r530, %r531, %r532, %r533};
	ld.global.nc.v4.u32 	{%r534, %r535, %r536, %r537}, [%rd28+-458752];
	st.shared.v4.u32 	[%r15], {%r534, %r535, %r536, %r537};
	ld.global.nc.v4.u32 	{%r538, %r539, %r540, %r541}, [%rd28];
	st.shared.v4.u32 	[%r15+2048], {%r538, %r539, %r540, %r541};
	bar.sync 	0;
	// begin inline asm
	{ .reg .u64 addr; cvta.to.shared.u64 addr, %rd1; cvt.u32.u64 %r301, addr; }

	// end inline asm
	// begin inline asm
	ldmatrix.sync.aligned.m8n8.x4.shared.b16{%r302, %r303, %r304, %r305}, [%r301];

	// end inline asm
	// begin inline asm
	{ .reg .u64 addr; cvta.to.shared.u64 addr, %rd2; cvt.u32.u64 %r307, addr; }

	// end inline asm
	// begin inline asm
	ldmatrix.sync.aligned.m8n8.x4.shared.b16{%r308, %r309, %r310, %r311}, [%r307];

	// end inline asm
	// begin inline asm
	{ .reg .u64 addr; cvta.to.shared.u64 addr, %rd23; cvt.u32.u64 %r313, addr; }

	// end inline asm
	// begin inline asm
	ldmatrix.sync.aligned.m8n8.x4.shared.b16{%r314, %r315, %r316, %r317}, [%r313];

	// end inline asm
	// begin inline asm
	mma.sync.aligned.m16n8k32.row.col.s32.s4.s4.s32{%r319, %r320, %r321, %r322}, {%r302, %r303}, {%r308}, {%r224, %r225, %r226, %r227};

	// end inline asm
	// begin inline asm
	mma.sync.aligned.m16n8k32.row.col.s32.s4.s4.s32{%r330, %r331, %r332, %r333}, {%r304, %r305}, {%r310}, {%r319, %r320, %r321, %r322};

	// end inline asm
	// begin inline asm
	mma.sync.aligned.m16n8k32.row.col.s32.s4.s4.s32{%r341, %r342, %r343, %r344}, {%r302, %r303}, {%r308}, {%r246, %r247, %r248, %r249};

	// end inline asm
	// begin inline asm
	mma.sync.aligned.m16n8k32.row.col.s32.s4.s4.s32{%r352, %r353, %r354, %r355}, {%r304, %r305}, {%r310}, {%r341, %r342, %r343, %r344};

	// end inline asm
	// begin inline asm
	mma.sync.aligned.m16n8k32.row.col.s32.s4.s4.s32{%r363, %r364, %r365, %r366}, {%r302, %r303}, {%r314}, {%r268, %r269, %r270, %r271};

	// end inline asm
	// begin inline asm
	mma.sync.aligned.m16n8k32.row.col.s32.s4.s4.s32{%r374, %r375, %r376, %r377}, {%r304, %r305}, {%r316}, {%r363, %r364, %r365, %r366};

	// end inline asm
	// begin inline asm
	mma.sync.aligned.m16n8k32.row.col.s32.s4.s4.s32{%r385, %r386, %r387, %r388}, {%r302, %r303}, {%r314}, {%r290, %r291, %r292, %r293};

	// end inline asm
	// begin inline asm
	mma.sync.aligned.m16n8k32.row.col.s32.s4.s4.s32{%r396, %r397, %r398, %r399}, {%r304, %r305}, {%r316}, {%r385, %r386, %r387, %r388};

	// end inline asm
	// begin inline asm
	{ .reg .u64 addr; cvta.to.shared.u64 addr, %rd24; cvt.u32.u64 %r407, addr; }

	// end inline asm
	// begin inline asm
	ldmatrix.sync.aligned.m8n8.x4.shared.b16{%r408, %r409, %r410, %r411}, [%r407];

	// end inline asm
	// begin inline asm
	{ .reg .u64 addr; cvta.to.shared.u64 addr, %rd25; cvt.u32.u64 %r413, addr; }

	// end inline asm
	// begin inline asm
	ldmatrix.sync.aligned.m8n8.x4.shared.b16{%r414, %r415, %r416, %r417}, [%r413];

	// end inline asm
	// begin inline asm
	{ .reg .u64 addr; cvta.to.shared.u64 addr, %rd26; cvt.u32.u64 %r419, addr; }

	// end inline asm
	// begin inline asm
	ldmatrix.sync.aligned.m8n8.x4.shared.b16{%r420, %r421, %r422, %r423}, [%r419];

	// end inline asm
	// begin inline asm
	mma.sync.aligned.m16n8k32.row.col.s32.s4.s4.s32{%r425, %r426, %r427, %r428}, {%r408, %r409}, {%r414}, {%r330, %r331, %r332, %r333};

	// end inline asm
	// begin inline asm
	mma.sync.aligned.m16n8k32.row.col.s32.s4.s4.s32{%r623, %r622, %r621, %r620}, {%r410, %r411}, {%r416}, {%r425, %r426, %r427, %r428};

	// end inline asm
	// begin inline asm
	mma.sync.aligned.m16n8k32.row.col.s32.s4.s4.s32{%r447, %r448, %r449, %r450}, {%r408, %r409}, {%r414}, {%r352, %r353, %r354, %r355};

	// end inline asm
	// begin inline asm
	mma.sync.aligned.m16n8k32.row.col.s32.s4.s4.s32{%r619, %r618, %r617, %r616}, {%r410, %r411}, {%r416}, {%r447, %r448, %r449, %r450};

	// end inline asm
	// begin inline asm
	mma.sync.aligned.m16n8k32.row.col.s32.s4.s4.s32{%r469, %r470, %r471, %r472}, {%r408, %r409}, {%r420}, {%r374, %r375, %r376, %r377};

	// end inline asm
	// begin inline asm
	mma.sync.aligned.m16n8k32.row.col.s32.s4.s4.s32{%r624, %r625, %r626, %r627}, {%r410, %r411}, {%r422}, {%r469, %r470, %r471, %r472};

	// end inline asm
	// begin inline asm
	mma.sync.aligned.m16n8k32.row.col.s32.s4.s4.s32{%r491, %r492, %r493, %r494}, {%r408, %r409}, {%r420}, {%r396, %r397, %r398, %r399};

	// end inline asm
	// begin inline asm
	mma.sync.aligned.m16n8k32.row.col.s32.s4.s4.s32{%r628, %r629, %r630, %r631}, {%r410, %r411}, {%r422}, {%r491, %r492, %r493, %r494};

	// end inline asm
	add.s32 	%r632, %r632, 2;
	add.s32 	%r615, %r615, 2048;
	setp.ne.s32 	%p4, %r632, 224;
	@%p4 bra 	$L__BB0_6;
	cvta.to.global.u64 	%rd31, %rd7;
	shl.b32 	%r542, %r12, 2;
	and.b32  	%r543, %r542, 496;
	mad.lo.s32 	%r544, %r11, -228608, %r14;
	add.s32 	%r545, %r544, %r543;
	shl.b32 	%r546, %r12, 3;
	add.s32 	%r547, %r544, %r546;
	shl.b32 	%r548, %r547, 2;
	mov.u32 	%r549, _ZZ5FusedPaS_S_E8C_shared;
	add.s32 	%r550, %r549, %r548;
	shl.b32 	%r551, %r10, 18;
	shl.b32 	%r552, %r614, 10;
	mad.lo.s32 	%r553, %r11, 130304, %r547;
	add.s32 	%r554, %r553, %r552;
	add.s32 	%r555, %r554, %r551;
	bar.sync 	0;
	shl.b32 	%r556, %r12, 1;
	and.b32  	%r557, %r556, 6;
	add.s32 	%r558, %r545, %r557;
	shl.b32 	%r559, %r558, 2;
	add.s32 	%r560, %r549, %r559;
	st.shared.u32 	[%r560], %r623;
	st.shared.u32 	[%r560+4], %r622;
	st.shared.u32 	[%r560+512], %r621;
	st.shared.u32 	[%r560+516], %r620;
	st.shared.u32 	[%r560+32], %r619;
	st.shared.u32 	[%r560+36], %r618;
	st.shared.u32 	[%r560+544], %r617;
	st.shared.u32 	[%r560+548], %r616;
	bar.sync 	0;
	ld.shared.v2.u64 	{%rd32, %rd33}, [%r550];
	mov.b64 	{%r561, %r562}, %rd33;
	mov.b64 	{%r563, %r564}, %rd32;
	ld.shared.v2.u64 	{%rd34, %rd35}, [%r550+16];
	mov.b64 	{%r565, %r566}, %rd35;
	mov.b64 	{%r567, %r568}, %rd34;
	and.b32  	%r569, %r563, 255;
	shl.b32 	%r570, %r564, 8;
	and.b32  	%r571, %r570, 65280;
	shl.b32 	%r572, %r561, 16;
	and.b32  	%r573, %r572, 16711680;
	shl.b32 	%r574, %r562, 24;
	or.b32  	%r575, %r571, %r569;
	or.b32  	%r576, %r575, %r574;
	or.b32  	%r577, %r576, %r573;
	and.b32  	%r578, %r567, 255;
	shl.b32 	%r579, %r568, 8;
	and.b32  	%r580, %r579, 65280;
	shl.b32 	%r581, %r565, 16;
	and.b32  	%r582, %r581, 16711680;
	shl.b32 	%r583, %r566, 24;
	or.b32  	%r584, %r580, %r578;
	or.b32  	%r585, %r584, %r583;
	or.b32  	%r586, %r585, %r582;
	cvt.s64.s32 	%rd36, %r555;
	add.s64 	%rd37, %rd31, %rd36;
	st.global.v2.u32 	[%rd37], {%r577, %r586};
	bar.sync 	0;
	st.shared.u32 	[%r560], %r624;
	st.shared.u32 	[%r560+4], %r625;
	st.shared.u32 	[%r560+512], %r626;
	st.shared.u32 	[%r560+516], %r627;
	st.shared.u32 	[%r560+32], %r628;
	st.shared.u32 	[%r560+36], %r629;
	st.shared.u32 	[%r560+544], %r630;
	st.shared.u32 	[%r560+548], %r631;
	bar.sync 	0;
	ld.shared.v2.u64 	{%rd38, %rd39}, [%r550];
	mov.b64 	{%r587, %r588}, %rd39;
	mov.b64 	{%r589, %r590}, %rd38;
	ld.shared.v2.u64 	{%rd40, %rd41}, [%r550+16];
	mov.b64 	{%r591, %r592}, %rd41;
	mov.b64 	{%r593, %r594}, %rd40;
	and.b32  	%r595, %r589, 255;
	shl.b32 	%r596, %r590, 8;
	and.b32  	%r597, %r596, 65280;
	shl.b32 	%r598, %r587, 16;
	and.b32  	%r599, %r598, 16711680;
	shl.b32 	%r600, %r588, 24;
	or.b32  	%r601, %r597, %r595;
	or.b32  	%r602, %r601, %r600;
	or.b32  	%r603, %r602, %r599;
	and.b32  	%r604, %r593, 255;
	shl.b32 	%r605, %r594, 8;
	and.b32  	%r606, %r605, 65280;
	shl.b32 	%r607, %r591, 16;
	and.b32  	%r608, %r607, 16711680;
	shl.b32 	%r609, %r592, 24;
	or.b32  	%r610, %r606, %r604;
	or.b32  	%r611, %r610, %r609;
	or.b32  	%r612, %r611, %r608;
	st.global.v2.u32 	[%rd37+256], {%r603, %r612};
	ret;

}


// ===== COMPILED SASS (sm_100) =====

	.target	sm_100

	.elftype	@"ET_EXEC"


//--------------------- .note.nv.tkinfo           --------------------------
	.section	.note.nv.tkinfo,"",@"SHT_NOTE"
	.sectionflags	@"SHF_NOTE_NV_TKINFO"
	.tkinfo
        /*0018*/ 	.word	0x00000002
        /*0030*/ 	.string	""
        /*0030*/ 	.string	"ptxas"
        /*0030*/ 	.string	"Cuda compilation tools, release 13.0, V13.0.88"
        /*0030*/ 	.string	"Build cuda_13.0.r13.0/compiler.36424714_0"
        /*0030*/ 	.string	"-arch sm_100 -m 64 "



//--------------------- .note.nv.cuinfo           --------------------------
	.section	.note.nv.cuinfo,"",@"SHT_NOTE"
	.sectionflags	@"SHF_NOTE_NV_CUINFO"
        /*0018*/ 	.short	0x0002
        /*001a*/ 	.short	0x0064
        /*001c*/ 	.short	0x0082
	.zero		2


//--------------------- .nv.info                  --------------------------
	.section	.nv.info,"",@"SHT_CUDA_INFO"
	.align	4


	//----- nvinfo : EIATTR_REGCOUNT
	.align		4
        /*0000*/ 	.byte	0x04, 0x2f
        /*0002*/ 	.short	(.L_1 - .L_0)
	.align		4
.L_0:
        /*0004*/ 	.word	index@(_Z5FusedPaS_S_)
        /*0008*/ 	.word	0x00000046


	//----- nvinfo : EIATTR_FRAME_SIZE
	.align		4
.L_1:
        /*000c*/ 	.byte	0x04, 0x11
        /*000e*/ 	.short	(.L_3 - .L_2)
	.align		4
.L_2:
        /*0010*/ 	.word	index@($__internal_0_$__cuda_sm_9x_mma_sub_byte_internal_m16n8k32_s4_s4)
        /*0014*/ 	.word	0x00000000


	//----- nvinfo : EIATTR_FRAME_SIZE
	.align		4
.L_3:
        /*0018*/ 	.byte	0x04, 0x11
        /*001a*/ 	.short	(.L_5 - .L_4)
	.align		4
.L_4:
        /*001c*/ 	.word	index@(_Z5FusedPaS_S_)
        /*0020*/ 	.word	0x00000000


	//----- nvinfo : EIATTR_MIN_STACK_SIZE
	.align		4
.L_5:
        /*0024*/ 	.byte	0x04, 0x12
        /*0026*/ 	.short	(.L_7 - .L_6)
	.align		4
.L_6:
        /*0028*/ 	.word	index@(_Z5FusedPaS_S_)
        /*002c*/ 	.word	0x00000000
.L_7:


//--------------------- .nv.compat                --------------------------
	.section	.nv.compat,"",@"SHT_CUDA_COMPAT_INFO"
	.align	4
        /*0000*/ 	.byte	0x02, 0x09, 0x00, 0x00, 0x02, 0x02, 0x01, 0x00, 0x02, 0x05, 0x05, 0x00, 0x03, 0x07, 0x01, 0x01
        /*0010*/ 	.byte	0x02, 0x03, 0x00, 0x00, 0x02, 0x06, 0x01, 0x00, 0x04, 0x0b, 0x08, 0x00, 0x01, 0x00, 0x00, 0x00
        /*0020*/ 	.byte	0x00, 0x00, 0x00, 0x00


//--------------------- .nv.info._Z5FusedPaS_S_   --------------------------
	.section	.nv.info._Z5FusedPaS_S_,"",@"SHT_CUDA_INFO"
	.sectionflags	@""
	.align	4


	//----- nvinfo : EIATTR_CUDA_API_VERSION
	.align		4
        /*0000*/ 	.byte	0x04, 0x37
        /*0002*/ 	.short	(.L_9 - .L_8)
.L_8:
        /*0004*/ 	.word	0x00000082


	//----- nvinfo : EIATTR_KPARAM_INFO
	.align		4
.L_9:
        /*0008*/ 	.byte	0x04, 0x17
        /*000a*/ 	.short	(.L_11 - .L_10)
.L_10:
        /*000c*/ 	.word	0x00000000
        /*0010*/ 	.short	0x0002
        /*0012*/ 	.short	0x0010
        /*0014*/ 	.byte	0x00, 0xf5, 0x21, 0x00


	//----- nvinfo : EIATTR_KPARAM_INFO
	.align		4
.L_11:
        /*0018*/ 	.byte	0x04, 0x17
        /*001a*/ 	.short	(.L_13 - .L_12)
.L_12:
        /*001c*/ 	.word	0x00000000
        /*0020*/ 	.short	0x0001
        /*0022*/ 	.short	0x0008
        /*0024*/ 	.byte	0x00, 0xf5, 0x21, 0x00


	//----- nvinfo : EIATTR_KPARAM_INFO
	.align		4
.L_13:
        /*0028*/ 	.byte	0x04, 0x17
        /*002a*/ 	.short	(.L_15 - .L_14)
.L_14:
        /*002c*/ 	.word	0x00000000
        /*0030*/ 	.short	0x0000
        /*0032*/ 	.short	0x0000
        /*0034*/ 	.byte	0x00, 0xf5, 0x21, 0x00


	//----- nvinfo : EIATTR_SPARSE_MMA_MASK
	.align		4
.L_15:
        /*0038*/ 	.byte	0x03, 0x50
        /*003a*/ 	.short	0x0000


	//----- nvinfo : EIATTR_MAXREG_COUNT
	.align		4
        /*003c*/ 	.byte	0x03, 0x1b
        /*003e*/ 	.short	0x00ff


	//----- nvinfo : EIATTR_NUM_BARRIERS
	.align		4
        /*0040*/ 	.byte	0x02, 0x4c
        /*0042*/ 	.byte	0x01
	.zero		1


	//----- nvinfo : EIATTR_MERCURY_ISA_VERSION
	.align		4
        /*0044*/ 	.byte	0x03, 0x5f
        /*0046*/ 	.short	0x0101


	//----- nvinfo : EIATTR_VRC_CTA_INIT_COUNT
	.align		4
        /*0048*/ 	.byte	0x02, 0x4a
	.zero		1
	.zero		1


	//----- nvinfo : EIATTR_EXIT_INSTR_OFFSETS
	.align		4
        /*004c*/ 	.byte	0x04, 0x1c
        /*004e*/ 	.short	(.L_17 - .L_16)


	//   ....[0]....
.L_16:
        /*0050*/ 	.word	0x000027b0


	//----- nvinfo : EIATTR_MAX_THREADS
	.align		4
.L_17:
        /*0054*/ 	.byte	0x04, 0x05
        /*0056*/ 	.short	(.L_19 - .L_18)
.L_18:
        /*0058*/ 	.word	0x00000080
        /*005c*/ 	.word	0x00000001
        /*0060*/ 	.word	0x00000001


	//----- nvinfo : EIATTR_CRS_STACK_SIZE
	.align		4
.L_19:
        /*0064*/ 	.byte	0x04, 0x1e
        /*0066*/ 	.short	(.L_21 - .L_20)
.L_20:
        /*0068*/ 	.word	0x00000000


	//----- nvinfo : EIATTR_CBANK_PARAM_SIZE
	.align		4
.L_21:
        /*006c*/ 	.byte	0x03, 0x19
        /*006e*/ 	.short	0x0018


	//----- nvinfo : EIATTR_PARAM_CBANK
	.align		4
        /*0070*/ 	.byte	0x04, 0x0a
        /*0072*/ 	.short	(.L_23 - .L_22)
	.align		4
.L_22:
        /*0074*/ 	.word	index@(.nv.constant0._Z5FusedPaS_S_)
        /*0078*/ 	.short	0x0380
        /*007a*/ 	.short	0x0018


	//----- nvinfo : EIATTR_SW_WAR
	.align		4
.L_23:
        /*007c*/ 	.byte	0x04, 0x36
        /*007e*/ 	.short	(.L_25 - .L_24)
.L_24:
        /*0080*/ 	.word	0x00000008
.L_25:


//--------------------- .nv.callgraph             --------------------------
	.section	.nv.callgraph,"",@"SHT_CUDA_CALLGRAPH"
	.align	4
	.sectionentsize	8
	.align		4
        /*0000*/ 	.word	0x00000000
	.align		4
        /*0004*/ 	.word	0xffffffff
	.align		4
        /*0008*/ 	.word	0x00000000
	.align		4
        /*000c*/ 	.word	0xfffffffe
	.align		4
        /*0010*/ 	.word	0x00000000
	.align		4
        /*0014*/ 	.word	0xfffffffd
	.align		4
        /*0018*/ 	.word	0x00000000
	.align		4
        /*001c*/ 	.word	0xfffffffc


//--------------------- .text._Z5FusedPaS_S_      --------------------------
	.section	.text._Z5FusedPaS_S_,"ax",@progbits
	.align	128
        .global         _Z5FusedPaS_S_
        .type           _Z5FusedPaS_S_,@function
        .size           _Z5FusedPaS_S_,(.L_x_5 - _Z5FusedPaS_S_)
        .other          _Z5FusedPaS_S_,@"STO_CUDA_ENTRY STV_DEFAULT"
_Z5FusedPaS_S_:
.text._Z5FusedPaS_S_:
[----:B------:R-:W-:Y:S08]  /*0000*/  LDC R1, c[0x0][0x37c] ;  /* 0x0000df00ff017b82 */ /* 0x000ff00000000800 */
[----:B------:R-:W0:Y:S01]  /*0010*/  LDC R44, c[0x0][0x370] ;  /* 0x0000dc00ff2c7b82 */ /* 0x000e220000000800 */
[----:B------:R-:W1:Y:S01]  /*0020*/  S2R R9, SR_CTAID.Y ;  /* 0x0000000000097919 */ /* 0x000e620000002600 */
[----:B------:R-:W-:-:S06]  /*0030*/  IMAD.MOV.U32 R2, RZ, RZ, RZ ;  /* 0x000000ffff027224 */ /* 0x000fcc00078e00ff */
[----:B------:R-:W1:Y:S08]  /*0040*/  S2UR UR4, SR_CTAID.X ;  /* 0x00000000000479c3 */ /* 0x000e700000002500 */
[----:B------:R-:W2:Y:S01]  /*0050*/  LDC R6, c[0x0][0x374] ;  /* 0x0000dd00ff067b82 */ /* 0x000ea20000000800 */
[----:B0-----:R-:W-:-:S04]  /*0060*/  IMAD R5, R44, 0xb, RZ ;  /* 0x0000000b2c057824 */ /* 0x001fc800078e02ff */
[----:B------:R-:W0:Y:S01]  /*0070*/  I2F.U32.RP R0, R5 ;  /* 0x0000000500007306 */ /* 0x000e220000209000 */
[----:B------:R-:W-:Y:S01]  /*0080*/  IMAD.MOV R7, RZ, RZ, -R5 ;  /* 0x000000ffff077224 */ /* 0x000fe200078e0a05 */
[----:B--2---:R-:W-:-:S06]  /*0090*/  IADD3 R11, PT, PT, R6, 0xb, RZ ;  /* 0x0000000b060b7810 */ /* 0x004fcc0007ffe0ff */
[----:B0-----:R-:W0:Y:S02]  /*00a0*/  MUFU.RCP R0, R0 ;  /* 0x0000000000007308 */ /* 0x001e240000001000 */
[----:B0-----:R-:W-:Y:S02]  /*00b0*/  VIADD R3, R0, 0xffffffe ;  /* 0x0ffffffe00037836 */ /* 0x001fe40000000000 */
[----:B-1----:R-:W-:-:S04]  /*00c0*/  IMAD R0, R44, R9, UR4 ;  /* 0x000000042c007e24 */ /* 0x002fc8000f8e0209 */
[----:B------:R-:W0:Y:S02]  /*00d0*/  F2I.FTZ.U32.TRUNC.NTZ R3, R3 ;  /* 0x0000000300037305 */ /* 0x000e24000021f000 */
[----:B0-----:R-:W-:-:S04]  /*00e0*/  IMAD R7, R7, R3, RZ ;  /* 0x0000000307077224 */ /* 0x001fc800078e02ff */
[----:B------:R-:W-:-:S04]  /*00f0*/  IMAD.HI.U32 R7, R3, R7, R2 ;  /* 0x0000000703077227 */ /* 0x000fc800078e0002 */
[----:B------:R-:W-:Y:S02]  /*0100*/  IMAD R2, R44, R11, -0x1 ;  /* 0xffffffff2c027424 */ /* 0x000fe400078e020b */
[----:B------:R-:W-:-:S04]  /*0110*/  IMAD.HI.U32 R9, R7, R0, RZ ;  /* 0x0000000007097227 */ /* 0x000fc800078e00ff */
[----:B------:R-:W-:Y:S02]  /*0120*/  IMAD.MOV R4, RZ, RZ, -R9 ;  /* 0x000000ffff047224 */ /* 0x000fe400078e0a09 */
[----:B------:R-:W-:-:S04]  /*0130*/  IMAD.HI.U32 R7, R7, R2, RZ ;  /* 0x0000000207077227 */ /* 0x000fc800078e00ff */
[----:B------:R-:W-:Y:S02]  /*0140*/  IMAD R4, R5, R4, R0 ;  /* 0x0000000405047224 */ /* 0x000fe400078e0200 */
[----:B------:R-:W-:-:S03]  /*0150*/  IMAD.MOV R3, RZ, RZ, -R7 ;  /* 0x000000ffff037224 */ /* 0x000fc600078e0a07 */
[----:B------:R-:W-:Y:S01]  /*0160*/  ISETP.GE.U32.AND P3, PT, R4, R5, PT ;  /* 0x000000050400720c */ /* 0x000fe20003f66070 */
[----:B------:R-:W-:-:S05]  /*0170*/  IMAD R2, R5, R3, R2 ;  /* 0x0000000305027224 */ /* 0x000fca00078e0202 */
[----:B------:R-:W-:-:S07]  /*0180*/  ISETP.GE.U32.AND P0, PT, R2, R5, PT ;  /* 0x000000050200720c */ /* 0x000fce0003f06070 */
[----:B------:R-:W-:Y:S02]  /*0190*/  @P3 IMAD.IADD R4, R4, 0x1, -R5 ;  /* 0x0000000104043824 */ /* 0x000fe400078e0a05 */
[----:B------:R-:W-:Y:S01]  /*01a0*/  @P3 VIADD R9, R9, 0x1 ;  /* 0x0000000109093836 */ /* 0x000fe20000000000 */
[----:B------:R-:W-:Y:S02]  /*01b0*/  ISETP.NE.U32.AND P3, PT, R5, RZ, PT ;  /* 0x000000ff0500720c */ /* 0x000fe40003f65070 */
[----:B------:R-:W-:Y:S01]  /*01c0*/  ISETP.GE.U32.AND P1, PT, R4, R5, PT ;  /* 0x000000050400720c */ /* 0x000fe20003f26070 */
[----:B------:R-:W-:Y:S01]  /*01d0*/  @P0 VIADD R7, R7, 0x1 ;  /* 0x0000000107070836 */ /* 0x000fe20000000000 */
[----:B------:R-:W-:-:S04]  /*01e0*/  @P0 IADD3 R2, PT, PT, -R5, R2, RZ ;  /* 0x0000000205020210 */ /* 0x000fc80007ffe1ff */
[-C--:B------:R-:W-:Y:S02]  /*01f0*/  ISETP.GE.U32.AND P2, PT, R2, R5.reuse, PT ;  /* 0x000000050200720c */ /* 0x080fe40003f46070 */
[----:B------:R-:W-:-:S05]  /*0200*/  LOP3.LUT R2, RZ, R5, RZ, 0x33, !PT ;  /* 0x00000005ff027212 */ /* 0x000fca00078e33ff */
[----:B------:R-:W-:-:S05]  /*0210*/  @P1 VIADD R9, R9, 0x1 ;  /* 0x0000000109091836 */ /* 0x000fca0000000000 */
[C---:B------:R-:W-:Y:S02]  /*0220*/  SEL R9, R2.reuse, R9, !P3 ;  /* 0x0000000902097207 */ /* 0x040fe40005800000 */
[----:B------:R-:W-:Y:S02]  /*0230*/  @P2 IADD3 R7, PT, PT, R7, 0x1, RZ ;  /* 0x0000000107072810 */ /* 0x000fe40007ffe0ff */
[C---:B------:R-:W-:Y:S01]  /*0240*/  LOP3.LUT R4, R9.reuse, 0x1, RZ, 0xc0, !PT ;  /* 0x0000000109047812 */ /* 0x040fe200078ec0ff */
[----:B------:R-:W-:Y:S01]  /*0250*/  VIADD R3, R9, 0x1 ;  /* 0x0000000109037836 */ /* 0x000fe20000000000 */
[----:B------:R-:W-:Y:S02]  /*0260*/  SEL R2, R2, R7, !P3 ;  /* 0x0000000702027207 */ /* 0x000fe40005800000 */
[----:B------:R-:W-:Y:S01]  /*0270*/  ISETP.NE.U32.AND P0, PT, R4, 0x1, PT ;  /* 0x000000010400780c */ /* 0x000fe20003f05070 */
[----:B------:R-:W-:Y:S01]  /*0280*/  IMAD.MOV.U32 R4, RZ, RZ, 0xb ;  /* 0x0000000bff047424 */ /* 0x000fe200078e00ff */
[----:B------:R-:W-:-:S13]  /*0290*/  ISETP.GE.U32.AND P1, PT, R3, R2, PT ;  /* 0x000000020300720c */ /* 0x000fda0003f26070 */
[----:B------:R-:W-:Y:S05]  /*02a0*/  @!P1 BRA `(.L_x_0) ;  /* 0x0000000000509947 */ /* 0x000fea0003800000 */
[----:B------:R-:W0:Y:S01]  /*02b0*/  I2F.U32.RP R4, R44 ;  /* 0x0000002c00047306 */ /* 0x000e220000209000 */
[----:B------:R-:W-:Y:S01]  /*02c0*/  IMAD R5, R9, -0xb, R6 ;  /* 0xfffffff509057824 */ /* 0x000fe200078e0206 */
[----:B------:R-:W-:-:S06]  /*02d0*/  ISETP.NE.U32.AND P3, PT, R44, RZ, PT ;  /* 0x000000ff2c00720c */ /* 0x000fcc0003f65070 */
[----:B0-----:R-:W0:Y:S02]  /*02e0*/  MUFU.RCP R4, R4 ;  /* 0x0000000400047308 */ /* 0x001e240000001000 */
[----:B0-----:R-:W-:-:S06]  /*02f0*/  VIADD R2, R4, 0xffffffe ;  /* 0x0ffffffe04027836 */ /* 0x001fcc0000000000 */
[----:B------:R0:W1:Y:S02]  /*0300*/  F2I.FTZ.U32.TRUNC.NTZ R3, R2 ;  /* 0x0000000200037305 */ /* 0x000064000021f000 */
[----:B0-----:R-:W-:Y:S01]  /*0310*/  IMAD.MOV.U32 R2, RZ, RZ, RZ ;  /* 0x000000ffff027224 */ /* 0x001fe200078e00ff */
[----:B-1----:R-:W-:-:S05]  /*0320*/  IADD3 R7, PT, PT, RZ, -R3, RZ ;  /* 0x80000003ff077210 */ /* 0x002fca0007ffe0ff */
[----:B------:R-:W-:-:S04]  /*0330*/  IMAD R7, R7, R44, RZ ;  /* 0x0000002c07077224 */ /* 0x000fc800078e02ff */
[----:B------:R-:W-:-:S04]  /*0340*/  IMAD.HI.U32 R6, R3, R7, R2 ;  /* 0x0000000703067227 */ /* 0x000fc800078e0002 */
[----:B------:R-:W-:-:S04]  /*0350*/  IMAD R3, R44, R5, RZ ;  /* 0x000000052c037224 */ /* 0x000fc800078e02ff */
[----:B------:R-:W-:-:S04]  /*0360*/  IMAD.HI.U32 R4, R6, R3, RZ ;  /* 0x0000000306047227 */ /* 0x000fc800078e00ff */
[----:B------:R-:W-:-:S04]  /*0370*/  IMAD.MOV R5, RZ, RZ, -R4 ;  /* 0x000000ffff057224 */ /* 0x000fc800078e0a04 */
[----:B------:R-:W-:-:S05]  /*0380*/  IMAD R3, R44, R5, R3 ;  /* 0x000000052c037224 */ /* 0x000fca00078e0203 */
[----:B------:R-:W-:-:S13]  /*0390*/  ISETP.GE.U32.AND P1, PT, R3, R44, PT ;  /* 0x0000002c0300720c */ /* 0x000fda0003f26070 */
[----:B------:R-:W-:Y:S01]  /*03a0*/  @P1 IMAD.IADD R3, R3, 0x1, -R44 ;  /* 0x0000000103031824 */ /* 0x000fe200078e0a2c */
[----:B------:R-:W-:-:S04]  /*03b0*/  @P1 IADD3 R4, PT, PT, R4, 0x1, RZ ;  /* 0x0000000104041810 */ /* 0x000fc80007ffe0ff */
[----:B------:R-:W-:-:S13]  /*03c0*/  ISETP.GE.U32.AND P2, PT, R3, R44, PT ;  /* 0x0000002c0300720c */ /* 0x000fda0003f46070 */
[----:B------:R-:W-:Y:S01]  /*03d0*/  @P2 VIADD R4, R4, 0x1 ;  /* 0x0000000104042836 */ /* 0x000fe20000000000 */
[----:B------:R-:W-:-:S07]  /*03e0*/  @!P3 LOP3.LUT R4, RZ, R44, RZ, 0x33, !PT ;  /* 0x0000002cff04b212 */ /* 0x000fce00078e33ff */
.L_x_0:
[----:B------:R-:W-:Y:S05]  /*03f0*/  @P0 BRA `(.L_x_1) ;  /* 0x0000000000600947 */ /* 0x000fea0003800000 */
[----:B------:R-:W0:Y:S01]  /*0400*/  I2F.U32.RP R6, R4 ;  /* 0x0000000400067306 */ /* 0x000e220000209000 */
[----:B------:R-:W-:-:S04]  /*0410*/  IMAD R5, R9, R44, RZ ;  /* 0x0000002c09057224 */ /* 0x000fc800078e02ff */
[----:B------:R-:W-:-:S03]  /*0420*/  IMAD R5, R5, -0xb, R0 ;  /* 0xfffffff505057824 */ /* 0x000fc600078e0200 */
[----:B0-----:R-:W0:Y:S02]  /*0430*/  MUFU.RCP R6, R6 ;  /* 0x0000000600067308 */ /* 0x001e240000001000 */
[----:B0-----:R-:W-:-:S06]  /*0440*/  VIADD R2, R6, 0xffffffe ;  /* 0x0ffffffe06027836 */ /* 0x001fcc0000000000 */
[----:B------:R0:W1:Y:S02]  /*0450*/  F2I.FTZ.U32.TRUNC.NTZ R3, R2 ;  /* 0x0000000200037305 */ /* 0x000064000021f000 */
[----:B0-----:R-:W-:Y:S01]  /*0460*/  MOV R2, RZ ;  /* 0x000000ff00027202 */ /* 0x001fe20000000f00 */
[----:B-1----:R-:W-:-:S04]  /*0470*/  IMAD.MOV R7, RZ, RZ, -R3 ;  /* 0x000000ffff077224 */ /* 0x002fc800078e0a03 */
[----:B------:R-:W-:-:S04]  /*0480*/  IMAD R7, R7, R4, RZ ;  /* 0x0000000407077224 */ /* 0x000fc800078e02ff */
[----:B------:R-:W-:Y:S01]  /*0490*/  IMAD.HI.U32 R8, R3, R7, R2 ;  /* 0x0000000703087227 */ /* 0x000fe200078e0002 */
[----:B------:R-:W-:-:S05]  /*04a0*/  LOP3.LUT R7, RZ, R4, RZ, 0x33, !PT ;  /* 0x00000004ff077212 */ /* 0x000fca00078e33ff */
[----:B------:R-:W-:-:S04]  /*04b0*/  IMAD.HI.U32 R8, R8, R5, RZ ;  /* 0x0000000508087227 */ /* 0x000fc800078e00ff */
[----:B------:R-:W-:-:S04]  /*04c0*/  IMAD.MOV R0, RZ, RZ, -R8 ;  /* 0x000000ffff007224 */ /* 0x000fc800078e0a08 */
[----:B------:R-:W-:-:S05]  /*04d0*/  IMAD R5, R4, R0, R5 ;  /* 0x0000000004057224 */ /* 0x000fca00078e0205 */
[----:B------:R-:W-:-:S13]  /*04e0*/  ISETP.GE.U32.AND P0, PT, R5, R4, PT ;  /* 0x000000040500720c */ /* 0x000fda0003f06070 */
[----:B------:R-:W-:Y:S02]  /*04f0*/  @P0 IMAD.IADD R5, R5, 0x1, -R4 ;  /* 0x0000000105050824 */ /* 0x000fe400078e0a04 */
[----:B------:R-:W-:Y:S01]  /*0500*/  @P0 VIADD R8, R8, 0x1 ;  /* 0x0000000108080836 */ /* 0x000fe20000000000 */
[----:B------:R-:W-:Y:S02]  /*0510*/  ISETP.NE.U32.AND P0, PT, R4, RZ, PT ;  /* 0x000000ff0400720c */ /* 0x000fe40003f05070 */
[----:B------:R-:W-:-:S13]  /*0520*/  ISETP.GE.U32.AND P1, PT, R5, R4, PT ;  /* 0x000000040500720c */ /* 0x000fda0003f26070 */
[----:B------:R-:W-:-:S04]  /*0530*/  @P1 IADD3 R8, PT, PT, R8, 0x1, RZ ;  /* 0x0000000108081810 */ /* 0x000fc80007ffe0ff */
[----:B------:R-:W-:-:S04]  /*0540*/  SEL R8, R7, R8, !P0 ;  /* 0x0000000807087207 */ /* 0x000fc80004000000 */
[----:B------:R-:W-:-:S05]  /*0550*/  LOP3.LUT R3, RZ, R8, RZ, 0x33, !PT ;  /* 0x00000008ff037212 */ /* 0x000fca00078e33ff */
[----:B------:R-:W-:Y:S01]  /*0560*/  IMAD.IADD R44, R3, 0x1, R44 ;  /* 0x00000001032c7824 */ /* 0x000fe200078e022c */
[----:B------:R-:W-:Y:S06]  /*0570*/  BRA `(.L_x_2) ;  /* 0x0000000000547947 */ /* 0x000fec0003800000 */
.L_x_1:
        /* <DEDUP_REMOVED lines=20> */
[----:B------:R-:W-:-:S07]  /*06c0*/  SEL R44, R7, R8, !P0 ;  /* 0x00000008072c7207 */ /* 0x000fce0004000000 */
.L_x_2:
[----:B------:R-:W0:Y:S01]  /*06d0*/  S2R R6, SR_TID.Z ;  /* 0x0000000000067919 */ /* 0x000e220000002300 */
[----:B------:R-:W-:Y:S01]  /*06e0*/  IMAD.IADD R0, R5, 0x1, -R4 ;  /* 0x0000000105007824 */ /* 0x000fe200078e0a04 */
[----:B------:R-:W1:Y:S01]  /*06f0*/  S2UR UR7, SR_CgaCtaId ;  /* 0x00000000000779c3 */ /* 0x000e620000008800 */
[----:B------:R-:W-:Y:S01]  /*0700*/  UMOV UR4, 0x400 ;  /* 0x0000040000047882 */ /* 0x000fe20000000000 */
[----:B------:R-:W2:Y:S01]  /*0710*/  S2R R3, SR_TID.X ;  /* 0x0000000000037919 */ /* 0x000ea20000002100 */
[----:B------:R-:W-:Y:S01]  /*0720*/  UIADD3 UR5, UPT, UPT, UR4, 0x800, URZ ;  /* 0x0000080004057890 */ /* 0x000fe2000fffe0ff */
[----:B------:R-:W-:Y:S02]  /*0730*/  SEL R0, R0, R5, P1 ;  /* 0x0000000500007207 */ /* 0x000fe40000800000 */
[----:B------:R-:W-:Y:S01]  /*0740*/  CS2R R10, SRZ ;  /* 0x00000000000a7805 */ /* 0x000fe2000001ff00 */
[----:B------:R-:W3:Y:S01]  /*0750*/  S2R R4, SR_TID.Y ;  /* 0x0000000000047919 */ /* 0x000ee20000002200 */
[----:B------:R-:W-:Y:S01]  /*0760*/  CS2R R12, SRZ ;  /* 0x00000000000c7805 */ /* 0x000fe2000001ff00 */
[----:B------:R-:W4:Y:S01]  /*0770*/  S2UR UR8, SR_SWINHI ;  /* 0x00000000000879c3 */ /* 0x000f220000002f00 */
[----:B------:R-:W-:-:S02]  /*0780*/  SEL R0, R7, R0, !P0 ;  /* 0x0000000007007207 */ /* 0x000fc40004000000 */
[----:B------:R-:W-:Y:S02]  /*0790*/  CS2R R14, SRZ ;  /* 0x00000000000e7805 */ /* 0x000fe4000001ff00 */
[----:B------:R-:W-:Y:S02]  /*07a0*/  CS2R R38, SRZ ;  /* 0x0000000000267805 */ /* 0x000fe4000001ff00 */
[----:B------:R-:W-:Y:S02]  /*07b0*/  CS2R R36, SRZ ;  /* 0x0000000000247805 */ /* 0x000fe4000001ff00 */
[----:B------:R-:W-:Y:S01]  /*07c0*/  CS2R R42, SRZ ;  /* 0x00000000002a7805 */ /* 0x000fe2000001ff00 */
[----:B------:R-:W-:Y:S01]  /*07d0*/  IMAD R2, R9, 0xb, R0 ;  /* 0x0000000b09027824 */ /* 0x000fe200078e0200 */
[----:B------:R-:W-:Y:S01]  /*07e0*/  CS2R R8, SRZ ;  /* 0x0000000000087805 */ /* 0x000fe2000001ff00 */
[----:B------:R-:W-:Y:S01]  /*07f0*/  IMAD.MOV.U32 R0, RZ, RZ, RZ ;  /* 0x000000ffff007224 */ /* 0x000fe200078e00ff */
[----:B------:R-:W-:Y:S01]  /*0800*/  CS2R R40, SRZ ;  /* 0x0000000000287805 */ /* 0x000fe2000001ff00 */
[----:B------:R-:W3:Y:S01]  /*0810*/  LDCU.64 UR12, c[0x0][0x358] ;  /* 0x00006b00ff0c77ac */ /* 0x000ee20008000a00 */
[----:B------:R-:W3:Y:S01]  /*0820*/  LDCU.64 UR14, c[0x0][0x380] ;  /* 0x00007000ff0e77ac */ /* 0x000ee20008000a00 */
[----:B-1----:R-:W-:-:S02]  /*0830*/  ULEA UR6, UR7, UR4, 0x18 ;  /* 0x0000000407067291 */ /* 0x002fc4000f8ec0ff */
[----:B------:R-:W-:Y:S01]  /*0840*/  ULEA UR7, UR7, UR5, 0x18 ;  /* 0x0000000507077291 */ /* 0x000fe2000f8ec0ff */
[C---:B0-----:R-:W-:Y:S01]  /*0850*/  SHF.L.U32 R5, R6.reuse, 0x9, RZ ;  /* 0x0000000906057819 */ /* 0x041fe200000006ff */
[----:B------:R-:W-:-:S03]  /*0860*/  IMAD.SHL.U32 R6, R6, 0x800, RZ ;  /* 0x0000080006067824 */ /* 0x000fc600078e00ff */
[----:B------:R-:W-:Y:S01]  /*0870*/  UMOV UR10, UR6 ;  /* 0x00000006000a7c82 */ /* 0x000fe20008000000 */
[----:B----4-:R-:W-:Y:S01]  /*0880*/  UMOV UR11, UR8 ;  /* 0x00000008000b7c82 */ /* 0x010fe20008000000 */
[----:B--2---:R-:W-:Y:S01]  /*0890*/  IMAD.SHL.U32 R7, R3, 0x10, RZ ;  /* 0x0000001003077824 */ /* 0x004fe200078e00ff */
[----:B------:R-:W-:Y:S01]  /*08a0*/  UMOV UR4, UR7 ;  /* 0x0000000700047c82 */ /* 0x000fe20008000000 */
[----:B------:R-:W-:Y:S01]  /*08b0*/  UMOV UR5, UR8 ;  /* 0x0000000800057c82 */ /* 0x000fe20008000000 */
[----:B---3--:R-:W-:Y:S02]  /*08c0*/  IMAD R16, R44, 0x4, R4 ;  /* 0x000000042c107824 */ /* 0x008fe400078e0204 */
[----:B------:R-:W-:Y:S01]  /*08d0*/  LOP3.LUT R6, R7, R6, RZ, 0xfc, !PT ;  /* 0x0000000607067212 */ /* 0x000fe200078efcff */
[C---:B------:R-:W-:Y:S01]  /*08e0*/  IMAD R52, R4.reuse, 0x400, R7 ;  /* 0x0000040004347824 */ /* 0x040fe200078e0207 */
[----:B------:R-:W-:Y:S01]  /*08f0*/  LEA R17, R4, R5, 0xa ;  /* 0x0000000504117211 */ /* 0x000fe200078e50ff */
[----:B------:R-:W-:Y:S01]  /*0900*/  IMAD R16, R16, 0x38000, RZ ;  /* 0x0003800010107824 */ /* 0x000fe200078e02ff */
[----:B------:R-:W-:-:S02]  /*0910*/  IADD3 R50, P1, PT, R6, UR4, RZ ;  /* 0x0000000406327c10 */ /* 0x000fc4000ff3e0ff */
[----:B------:R-:W-:Y:S01]  /*0920*/  IADD3 R52, P0, PT, R52, UR10, RZ ;  /* 0x0000000a34347c10 */ /* 0x000fe2000ff1e0ff */
[----:B------:R-:W-:Y:S01]  /*0930*/  IMAD R6, R4, 0x37c00, R17 ;  /* 0x00037c0004067824 */ /* 0x000fe200078e0211 */
[----:B------:R-:W-:Y:S01]  /*0940*/  LOP3.LUT R16, R16, R5, RZ, 0xfc, !PT ;  /* 0x0000000510107212 */ /* 0x000fe200078efcff */
[----:B------:R-:W-:Y:S01]  /*0950*/  IMAD.X R51, RZ, RZ, UR5, P1 ;  /* 0x00000005ff337e24 */ /* 0x000fe200088e06ff */
[----:B------:R-:W-:Y:S01]  /*0960*/  IADD3 R54, P3, PT, R52, 0x200, RZ ;  /* 0x0000020034367810 */ /* 0x000fe20007f7e0ff */
[----:B------:R-:W-:Y:S01]  /*0970*/  IMAD.X R53, RZ, RZ, UR11, P0 ;  /* 0x0000000bff357e24 */ /* 0x000fe200080e06ff */
[----:B------:R-:W-:Y:S01]  /*0980*/  IADD3 R56, P2, PT, R50, 0x400, RZ ;  /* 0x0000040032387810 */ /* 0x000fe20007f5e0ff */
[----:B------:R-:W-:Y:S01]  /*0990*/  IMAD.IADD R5, R7, 0x1, R16 ;  /* 0x0000000107057824 */ /* 0x000fe200078e0210 */
[----:B------:R-:W-:Y:S01]  /*09a0*/  IADD3 R7, PT, PT, R17, R7, RZ ;  /* 0x0000000711077210 */ /* 0x000fe20007ffe0ff */
[----:B------:R-:W-:Y:S02]  /*09b0*/  IMAD.X R55, RZ, RZ, R53, P3 ;  /* 0x000000ffff377224 */ /* 0x000fe400018e0635 */
[----:B------:R-:W-:-:S08]  /*09c0*/  IMAD.X R57, RZ, RZ, R51, P2 ;  /* 0x000000ffff397224 */ /* 0x000fd000010e0633 */
.L_x_3:
[----:B------:R-:W0:Y:S01]  /*09d0*/  LDC.64 R58, c[0x0][0x388] ;  /* 0x0000e200ff3a7b82 */ /* 0x000e220000000a00 */
[----:B------:R-:W-:Y:S01]  /*09e0*/  IMAD R17, R3, 0x10, R6 ;  /* 0x0000001003117824 */ /* 0x000fe200078e0206 */
[----:B------:R-:W-:-:S03]  /*09f0*/  SHF.R.S32.HI R16, RZ, 0x1f, R5 ;  /* 0x0000001fff107819 */ /* 0x000fc60000011405 */
[----:B------:R-:W-:-:S05]  /*0a00*/  IMAD R17, R2, 0x70000, R17 ;  /* 0x0007000002117824 */ /* 0x000fca00078e0211 */
[----:B------:R-:W-:-:S04]  /*0a10*/  LEA R17, R0, R17, 0xa ;  /* 0x0000001100117211 */ /* 0x000fc800078e50ff */
[----:B------:R-:W-:-:S04]  /*0a20*/  IADD3 R62, P2, PT, R17, UR14, RZ ;  /* 0x0000000e113e7c10 */ /* 0x000fc8000ff5e0ff */
[----:B------:R-:W-:Y:S02]  /*0a30*/  LEA.HI.X.SX32 R63, R17, UR15, 0x1, P2 ;  /* 0x0000000f113f7c11 */ /* 0x000fe400090f0eff */
[----:B0-----:R-:W-:-:S04]  /*0a40*/  IADD3 R58, P0, P1, R5, 0x70400, R58 ;  /* 0x00070400053a7810 */ /* 0x001fc8000791e03a */
[----:B------:R-:W-:Y:S02]  /*0a50*/  IADD3.X R59, PT, PT, R16, R59, RZ, P0, P1 ;  /* 0x0000003b103b7210 */ /* 0x000fe400007e24ff */
[----:B------:R-:W2:Y:S04]  /*0a60*/  LDG.E.128.CONSTANT R16, desc[UR12][R62.64] ;  /* 0x0000000c3e107981 */ /* 0x000ea8000c1e9d00 */
[----:B------:R-:W3:Y:S04]  /*0a70*/  LDG.E.128.CONSTANT R20, desc[UR12][R58.64+-0x70400] ;  /* 0xf8fc000c3a147981 */ /* 0x000ee8000c1e9d00 */
[----:B------:R-:W4:Y:S01]  /*0a80*/  LDG.E.128.CONSTANT R24, desc[UR12][R58.64+-0x400] ;  /* 0xfffc000c3a187981 */ /* 0x000f22000c1e9d00 */
[----:B------:R-:W-:Y:S01]  /*0a90*/  MOV R29, R50 ;  /* 0x00000032001d7202 */ /* 0x000fe20000000f00 */
[----:B------:R-:W-:Y:S01]  /*0aa0*/  VIADD R0, R0, 0x2 ;  /* 0x0000000200007836 */ /* 0x000fe20000000000 */
[----:B------:R-:W-:Y:S01]  /*0ab0*/  MOV R28, R52 ;  /* 0x00000034001c7202 */ /* 0x000fe20000000f00 */
[----:B------:R-:W-:Y:S01]  /*0ac0*/  BAR.SYNC.DEFER_BLOCKING 0x0 ;  /* 0x0000000000007b1d */ /* 0x000fe20000010000 */
[----:B------:R-:W-:Y:S01]  /*0ad0*/  MOV R30, R56 ;  /* 0x00000038001e7202 */ /* 0x000fe20000000f00 */
[----:B------:R-:W-:Y:S01]  /*0ae0*/  IMAD.MOV.U32 R47, RZ, RZ, R8 ;  /* 0x000000ffff2f7224 */ /* 0x000fe200078e0008 */
[----:B------:R-:W-:Y:S01]  /*0af0*/  ISETP.NE.AND P1, PT, R0, 0xe0, PT ;  /* 0x000000e00000780c */ /* 0x000fe20003f25270 */
[----:B------:R-:W-:Y:S01]  /*0b00*/  IMAD.MOV.U32 R48, RZ, RZ, R9 ;  /* 0x000000ffff307224 */ /* 0x000fe200078e0009 */
[----:B------:R-:W-:Y:S01]  /*0b10*/  MOV R45, R14 ;  /* 0x0000000e002d7202 */ /* 0x000fe20000000f00 */
[----:B------:R-:W-:Y:S01]  /*0b20*/  IMAD.MOV.U32 R46, RZ, RZ, R15 ;  /* 0x000000ffff2e7224 */ /* 0x000fe200078e000f */
[----:B--2---:R-:W-:Y:S04]  /*0b30*/  STS.128 [R7+UR6], R16 ;  /* 0x0000001007007988 */ /* 0x004fe80008000c06 */
[----:B---3--:R-:W-:Y:S04]  /*0b40*/  STS.128 [R7+UR7], R20 ;  /* 0x0000001407007988 */ /* 0x008fe80008000c07 */
[----:B----4-:R-:W-:Y:S01]  /*0b50*/  STS.128 [R7+UR7+0x800], R24 ;  /* 0x0008001807007988 */ /* 0x010fe20008000c07 */
[----:B------:R-:W-:Y:S06]  /*0b60*/  BAR.SYNC.DEFER_BLOCKING 0x0 ;  /* 0x0000000000007b1d */ /* 0x000fec0000010000 */
[----:B------:R-:W0:Y:S04]  /*0b70*/  LDSM.16.M88.4 R16, [R28] ;  /* 0x000000001c10783b */ /* 0x000e280000000200 */
[----:B------:R-:W1:Y:S04]  /*0b80*/  LDSM.16.M88.4 R20, [R29] ;  /* 0x000000001d14783b */ /* 0x000e680000000200 */
[----:B------:R2:W3:Y:S01]  /*0b90*/  LDSM.16.M88.4 R24, [R30] ;  /* 0x000000001e18783b */ /* 0x0004e20000000200 */
[----:B0-----:R-:W-:-:S02]  /*0ba0*/  IMAD.MOV.U32 R33, RZ, RZ, R16 ;  /* 0x000000ffff217224 */ /* 0x001fc400078e0010 */
[----:B------:R-:W-:Y:S01]  /*0bb0*/  IMAD.MOV.U32 R32, RZ, RZ, R17 ;  /* 0x000000ffff207224 */ /* 0x000fe200078e0011 */
[----:B-1----:R-:W-:Y:S02]  /*0bc0*/  MOV R34, R20 ;  /* 0x0000001400227202 */ /* 0x002fe40000000f00 */
[----:B--2---:R-:W-:-:S07]  /*0bd0*/  MOV R21, 0xbf0 ;  /* 0x00000bf000157802 */ /* 0x004fce0000000f00 */
[----:B---3--:R-:W-:Y:S05]  /*0be0*/  CALL.REL.NOINC `($__internal_0_$__cuda_sm_9x_mma_sub_byte_internal_m16n8k32_s4_s4) ;  /* 0x0000001800f47944 */ /* 0x008fea0003c00000 */
[----:B------:R-:W-:Y:S01]  /*0bf0*/  IMAD.MOV.U32 R47, RZ, RZ, R28 ;  /* 0x000000ffff2f7224 */ /* 0x000fe200078e001c */
[----:B------:R-:W-:Y:S01]  /*0c00*/  MOV R46, R31 ;  /* 0x0000001f002e7202 */ /* 0x000fe20000000f00 */
[----:B------:R-:W-:Y:S01]  /*0c10*/  IMAD.MOV.U32 R48, RZ, RZ, R29 ;  /* 0x000000ffff307224 */ /* 0x000fe200078e001d */
[----:B------:R-:W-:Y:S01]  /*0c20*/  MOV R21, 0xc80 ;  /* 0x00000c8000157802 */ /* 0x000fe20000000f00 */
[----:B------:R-:W-:Y:S02]  /*0c30*/  IMAD.MOV.U32 R45, RZ, RZ, R30 ;  /* 0x000000ffff2d7224 */ /* 0x000fe400078e001e */
[----:B------:R-:W-:Y:S02]  /*0c40*/  IMAD.MOV.U32 R33, RZ, RZ, R18 ;  /* 0x000000ffff217224 */ /* 0x000fe400078e0012 */
[----:B------:R-:W-:Y:S02]  /*0c50*/  IMAD.MOV.U32 R32, RZ, RZ, R19 ;  /* 0x000000ffff207224 */ /* 0x000fe400078e0013 */
[----:B------:R-:W-:-:S07]  /*0c60*/  IMAD.MOV.U32 R34, RZ, RZ, R22 ;  /* 0x000000ffff227224 */ /* 0x000fce00078e0016 */
[----:B------:R-:W-:Y:S05]  /*0c70*/  CALL.REL.NOINC `($__internal_0_$__cuda_sm_9x_mma_sub_byte_internal_m16n8k32_s4_s4) ;  /* 0x0000001800d07944 */ /* 0x000fea0003c00000 */
[----:B------:R-:W-:Y:S01]  /*0c80*/  MOV R34, R20 ;  /* 0x0000001400227202 */ /* 0x000fe20000000f00 */
[----:B------:R-:W-:Y:S01]  /*0c90*/  IMAD.MOV.U32 R48, RZ, RZ, R13 ;  /* 0x000000ffff307224 */ /* 0x000fe200078e000d */
[----:B------:R-:W-:Y:S01]  /*0ca0*/  MOV R47, R12 ;  /* 0x0000000c002f7202 */ /* 0x000fe20000000f00 */
[----:B------:R-:W-:Y:S01]  /*0cb0*/  IMAD.MOV.U32 R45, RZ, RZ, R10 ;  /* 0x000000ffff2d7224 */ /* 0x000fe200078e000a */
[----:B------:R-:W-:Y:S01]  /*0cc0*/  MOV R20, R31 ;  /* 0x0000001f00147202 */ /* 0x000fe20000000f00 */
[----:B------:R-:W-:Y:S01]  /*0cd0*/  IMAD.MOV.U32 R46, RZ, RZ, R11 ;  /* 0x000000ffff2e7224 */ /* 0x000fe200078e000b */
[----:B------:R-:W-:Y:S01]  /*0ce0*/  MOV R21, 0xd50 ;  /* 0x00000d5000157802 */ /* 0x000fe20000000f00 */
[----:B------:R-:W-:Y:S02]  /*0cf0*/  IMAD.MOV.U32 R61, RZ, RZ, R28 ;  /* 0x000000ffff3d7224 */ /* 0x000fe400078e001c */
[----:B------:R-:W-:Y:S02]  /*0d00*/  IMAD.MOV.U32 R60, RZ, RZ, R29 ;  /* 0x000000ffff3c7224 */ /* 0x000fe400078e001d */
[----:B------:R-:W-:-:S02]  /*0d10*/  IMAD.MOV.U32 R49, RZ, RZ, R30 ;  /* 0x000000ffff317224 */ /* 0x000fc400078e001e */
[----:B------:R-:W-:Y:S02]  /*0d20*/  IMAD.MOV.U32 R33, RZ, RZ, R16 ;  /* 0x000000ffff217224 */ /* 0x000fe400078e0010 */
[----:B------:R-:W-:-:S07]  /*0d30*/  IMAD.MOV.U32 R32, RZ, RZ, R17 ;  /* 0x000000ffff207224 */ /* 0x000fce00078e0011 */
[----:B------:R-:W-:Y:S05]  /*0d40*/  CALL.REL.NOINC `($__internal_0_$__cuda_sm_9x_mma_sub_byte_internal_m16n8k32_s4_s4) ;  /* 0x00000018009c7944 */ /* 0x000fea0003c00000 */
[----:B------:R-:W-:Y:S01]  /*0d50*/  IMAD.MOV.U32 R34, RZ, RZ, R22 ;  /* 0x000000ffff227224 */ /* 0x000fe200078e0016 */
[----:B------:R-:W-:Y:S01]  /*0d60*/  MOV R47, R28 ;  /* 0x0000001c002f7202 */ /* 0x000fe20000000f00 */
[----:B------:R-:W-:Y:S01]  /*0d70*/  IMAD.MOV.U32 R48, RZ, RZ, R29 ;  /* 0x000000ffff307224 */ /* 0x000fe200078e001d */
[----:B------:R-:W-:Y:S01]  /*0d80*/  MOV R33, R18 ;  /* 0x0000001200217202 */ /* 0x000fe20000000f00 */
[----:B------:R-:W-:Y:S01]  /*0d90*/  IMAD.MOV.U32 R45, RZ, RZ, R30 ;  /* 0x000000ffff2d7224 */ /* 0x000fe200078e001e */
[----:B------:R-:W-:Y:S01]  /*0da0*/  MOV R21, 0xde0 ;  /* 0x00000de000157802 */ /* 0x000fe20000000f00 */
        /* <DEDUP_REMOVED lines=45> */
[----:B------:R-:W-:-:S07]  /*1080*/  IMAD.MOV.U32 R45, RZ, RZ, R30 ;  /* 0x000000ffff2d7224 */ /* 0x000fce00078e001e */
[----:B------:R-:W-:Y:S05]  /*1090*/  CALL.REL.NOINC `($__internal_0_$__cuda_sm_9x_mma_sub_byte_internal_m16n8k32_s4_s4) ;  /* 0x0000001400c87944 */ /* 0x000fea0003c00000 */
[C---:B------:R-:W-:Y:S01]  /*10a0*/  IADD3 R66, P0, PT, R50.reuse, 0x200, RZ ;  /* 0x0000020032427810 */ /* 0x040fe20007f1e0ff */
[----:B------:R-:W-:Y:S01]  /*10b0*/  IMAD.MOV.U32 R47, RZ, RZ, R61 ;  /* 0x000000ffff2f7224 */ /* 0x000fe200078e003d */
[----:B------:R-:W-:Y:S01]  /*10c0*/  MOV R8, R54 ;  /* 0x0000003600087202 */ /* 0x000fe20000000f00 */
[----:B------:R-:W-:Y:S01]  /*10d0*/  IMAD.MOV.U32 R48, RZ, RZ, R60 ;  /* 0x000000ffff307224 */ /* 0x000fe200078e003c */
[----:B------:R-:W-:Y:S01]  /*10e0*/  MOV R45, R49 ;  /* 0x00000031002d7202 */ /* 0x000fe20000000f00 */
[--C-:B------:R-:W-:Y:S01]  /*10f0*/  IMAD.X R67, RZ, RZ, R51.reuse, P0 ;  /* 0x000000ffff437224 */ /* 0x100fe200000e0633 */
[----:B------:R-:W-:Y:S01]  /*1100*/  IADD3 R64, P0, PT, R50, 0x600, RZ ;  /* 0x0000060032407810 */ /* 0x000fe20007f1e0ff */
[----:B------:R-:W-:Y:S01]  /*1110*/  IMAD.MOV.U32 R46, RZ, RZ, R20 ;  /* 0x000000ffff2e7224 */ /* 0x000fe200078e0014 */
[----:B------:R-:W0:Y:S01]  /*1120*/  LDSM.16.M88.4 R8, [R8] ;  /* 0x000000000808783b */ /* 0x000e220000000200 */
[----:B------:R-:W-:Y:S02]  /*1130*/  MOV R21, 0x1210 ;  /* 0x0000121000157802 */ /* 0x000fe40000000f00 */
[----:B------:R-:W-:Y:S01]  /*1140*/  IMAD.X R65, RZ, RZ, R51, P0 ;  /* 0x000000ffff417224 */ /* 0x000fe200000e0633 */
[----:B------:R-:W-:-:S04]  /*1150*/  MOV R12, R66 ;  /* 0x00000042000c7202 */ /* 0x000fc80000000f00 */
[----:B------:R-:W-:Y:S02]  /*1160*/  MOV R16, R64 ;  /* 0x0000004000107202 */ /* 0x000fe40000000f00 */
[----:B------:R-:W1:Y:S04]  /*1170*/  LDSM.16.M88.4 R12, [R12] ;  /* 0x000000000c0c783b */ /* 0x000e680000000200 */
[----:B------:R-:W2:Y:S01]  /*1180*/  LDSM.16.M88.4 R16, [R16] ;  /* 0x000000001010783b */ /* 0x000ea20000000200 */
[----:B0-----:R-:W-:Y:S01]  /*1190*/  IMAD.MOV.U32 R33, RZ, RZ, R8 ;  /* 0x000000ffff217224 */ /* 0x001fe200078e0008 */
[----:B------:R-:W-:Y:S01]  /*11a0*/  MOV R32, R9 ;  /* 0x0000000900207202 */ /* 0x000fe20000000f00 */
[----:B-1----:R-:W-:Y:S01]  /*11b0*/  IMAD.MOV.U32 R15, RZ, RZ, R30 ;  /* 0x000000ffff0f7224 */ /* 0x002fe200078e001e */
[----:B------:R-:W-:Y:S01]  /*11c0*/  MOV R13, R31 ;  /* 0x0000001f000d7202 */ /* 0x000fe20000000f00 */
[----:B------:R-:W-:Y:S01]  /*11d0*/  IMAD.MOV.U32 R34, RZ, RZ, R12 ;  /* 0x000000ffff227224 */ /* 0x000fe200078e000c */
[----:B--2---:R-:W-:Y:S01]  /*11e0*/  MOV R19, R28 ;  /* 0x0000001c00137202 */ /* 0x004fe20000000f00 */
        /* <DEDUP_REMOVED lines=77> */
[----:B------:R-:W2:Y:S04]  /*16c0*/  LDG.E.128.CONSTANT R8, desc[UR12][R62.64+0x400] ;  /* 0x0004000c3e087981 */ /* 0x000ea8000c1e9d00 */
[----:B------:R-:W3:Y:S04]  /*16d0*/  LDG.E.128.CONSTANT R12, desc[UR12][R58.64+-0x70000] ;  /* 0xf900000c3a0c7981 */ /* 0x000ee8000c1e9d00 */
[----:B------:R0:W4:Y:S01]  /*16e0*/  LDG.E.128.CONSTANT R16, desc[UR12][R58.64] ;  /* 0x0000000c3a107981 */ /* 0x000122000c1e9d00 */
[----:B------:R-:W-:Y:S01]  /*16f0*/  IMAD.MOV.U32 R33, RZ, RZ, R51 ;  /* 0x000000ffff217224 */ /* 0x000fe200078e0033 */
[----:B------:R-:W-:Y:S01]  /*1700*/  MOV R32, R50 ;  /* 0x0000003200207202 */ /* 0x000fe20000000f00 */
[----:B------:R-:W-:Y:S01]  /*1710*/  IMAD.MOV.U32 R49, RZ, RZ, R29 ;  /* 0x000000ffff317224 */ /* 0x000fe200078e001d */
[----:B------:R-:W-:Y:S01]  /*1720*/  BAR.SYNC.DEFER_BLOCKING 0x0 ;  /* 0x0000000000007b1d */ /* 0x000fe20000010000 */
[----:B------:R-:W-:Y:S01]  /*1730*/  MOV R23, R56 ;  /* 0x0000003800177202 */ /* 0x000fe20000000f00 */
[----:B------:R-:W-:Y:S01]  /*1740*/  IMAD.MOV.U32 R47, RZ, RZ, R26 ;  /* 0x000000ffff2f7224 */ /* 0x000fe200078e001a */
[----:B------:R-:W-:Y:S01]  /*1750*/  MOV R21, R32 ;  /* 0x0000002000157202 */ /* 0x000fe20000000f00 */
[----:B------:R-:W-:Y:S01]  /*1760*/  IMAD.MOV.U32 R32, RZ, RZ, R52 ;  /* 0x000000ffff207224 */ /* 0x000fe200078e0034 */
[----:B------:R-:W-:Y:S01]  /*1770*/  MOV R33, R53 ;  /* 0x0000003500217202 */ /* 0x000fe20000000f00 */
[----:B0-----:R-:W-:Y:S01]  /*1780*/  IMAD.MOV.U32 R58, RZ, RZ, R28 ;  /* 0x000000ffff3a7224 */ /* 0x001fe200078e001c */
[----:B------:R-:W-:Y:S01]  /*1790*/  MOV R48, R24 ;  /* 0x0000001800307202 */ /* 0x000fe20000000f00 */
        /* <DEDUP_REMOVED lines=8> */
[----:B------:R1:W2:Y:S04]  /*1820*/  LDSM.16.M88.4 R12, [R21] ;  /* 0x00000000150c783b */ /* 0x0002a80000000200 */
[----:B------:R-:W3:Y:S01]  /*1830*/  LDSM.16.M88.4 R16, [R23] ;  /* 0x000000001710783b */ /* 0x000ee20000000200 */
[----:B-1----:R-:W-:-:S02]  /*1840*/  MOV R21, 0x18b0 ;  /* 0x000018b000157802 */ /* 0x002fc40000000f00 */
[----:B0-----:R-:W-:Y:S01]  /*1850*/  MOV R33, R8 ;  /* 0x0000000800217202 */ /* 0x001fe20000000f00 */
[----:B------:R-:W-:Y:S02]  /*1860*/  IMAD.MOV.U32 R32, RZ, RZ, R9 ;  /* 0x000000ffff207224 */ /* 0x000fe400078e0009 */
[----:B--2---:R-:W-:Y:S01]  /*1870*/  IMAD.MOV.U32 R34, RZ, RZ, R12 ;  /* 0x000000ffff227224 */ /* 0x004fe200078e000c */
[----:B---3--:R-:W-:Y:S01]  /*1880*/  MOV R19, R30 ;  /* 0x0000001e00137202 */ /* 0x008fe20000000f00 */
        /* <DEDUP_REMOVED lines=83> */
[----:B------:R-:W0:Y:S01]  /*1dc0*/  LDSM.16.M88.4 R16, [R16] ;  /* 0x000000001010783b */ /* 0x000e220000000200 */
[----:B------:R-:W-:Y:S01]  /*1dd0*/  MOV R43, R30 ;  /* 0x0000001e002b7202 */ /* 0x000fe20000000f00 */
[----:B------:R-:W-:Y:S01]  /*1de0*/  IMAD.MOV.U32 R47, RZ, RZ, R24 ;  /* 0x000000ffff2f7224 */ /* 0x000fe200078e0018 */
[----:B------:R-:W-:Y:S01]  /*1df0*/  MOV R48, R15 ;  /* 0x0000000f00307202 */ /* 0x000fe20000000f00 */
[----:B------:R-:W1:Y:S01]  /*1e00*/  LDSM.16.M88.4 R8, [R8] ;  /* 0x000000000808783b */ /* 0x000e620000000200 */
[----:B------:R-:W-:-:S02]  /*1e10*/  IMAD.MOV.U32 R45, RZ, RZ, R13 ;  /* 0x000000ffff2d7224 */ /* 0x000fc400078e000d */
[----:B------:R-:W-:Y:S01]  /*1e20*/  IMAD.MOV.U32 R46, RZ, RZ, R12 ;  /* 0x000000ffff2e7224 */ /* 0x000fe200078e000c */
[----:B------:R-:W2:Y:S01]  /*1e30*/  LDSM.16.M88.4 R20, [R20] ;  /* 0x000000001414783b */ /* 0x000ea20000000200 */
[----:B0-----:R-:W-:Y:S01]  /*1e40*/  MOV R33, R16 ;  /* 0x0000001000217202 */ /* 0x001fe20000000f00 */
[----:B------:R-:W-:Y:S02]  /*1e50*/  IMAD.MOV.U32 R32, RZ, RZ, R17 ;  /* 0x000000ffff207224 */ /* 0x000fe400078e0011 */
[----:B-1----:R-:W-:Y:S01]  /*1e60*/  IMAD.MOV.U32 R34, RZ, RZ, R8 ;  /* 0x000000ffff227224 */ /* 0x002fe200078e0008 */
[----:B--2---:R-:W-:-:S07]  /*1e70*/  MOV R21, 0x1e90 ;  /* 0x00001e9000157802 */ /* 0x004fce0000000f00 */
        /* <DEDUP_REMOVED lines=76> */
[----:B------:R-:W-:Y:S01]  /*2340*/  VIADD R5, R5, 0x800 ;  /* 0x0000080005057836 */ /* 0x000fe20000000000 */
[----:B------:R-:W-:Y:S01]  /*2350*/  MOV R43, R29 ;  /* 0x0000001d002b7202 */ /* 0x000fe20000000f00 */
[----:B------:R-:W-:Y:S02]  /*2360*/  IMAD.MOV.U32 R42, RZ, RZ, R28 ;  /* 0x000000ffff2a7224 */ /* 0x000fe400078e001c */
[----:B------:R-:W-:Y:S02]  /*2370*/  IMAD.MOV.U32 R40, RZ, RZ, R30 ;  /* 0x000000ffff287224 */ /* 0x000fe400078e001e */
[----:B------:R-:W-:Y:S01]  /*2380*/  IMAD.MOV.U32 R41, RZ, RZ, R31 ;  /* 0x000000ffff297224 */ /* 0x000fe200078e001f */
[----:B------:R-:W-:Y:S06]  /*2390*/  @P1 BRA `(.L_x_3) ;  /* 0xffffffe4008c1947 */ /* 0x000fec000383ffff */
[----:B------:R-:W0:Y:S08]  /*23a0*/  S2UR UR5, SR_CgaCtaId ;  /* 0x00000000000579c3 */ /* 0x000e300000008800 */
[----:B------:R-:W-:Y:S01]  /*23b0*/  BAR.SYNC.DEFER_BLOCKING 0x0 ;  /* 0x0000000000007b1d */ /* 0x000fe20000010000 */
[C---:B------:R-:W-:Y:S01]  /*23c0*/  IMAD.SHL.U32 R5, R3.reuse, 0x2, RZ ;  /* 0x0000000203057824 */ /* 0x040fe200078e00ff */
[----:B------:R-:W-:Y:S01]  /*23d0*/  SHF.L.U32 R0, R3, 0x2, RZ ;  /* 0x0000000203007819 */ /* 0x000fe200000006ff */
[----:B------:R-:W-:-:S03]  /*23e0*/  IMAD R6, R4, -0x37d00, R6 ;  /* 0xfffc830004067824 */ /* 0x000fc600078e0206 */
[----:B------:R-:W-:Y:S01]  /*23f0*/  UMOV UR4, 0x400 ;  /* 0x0000040000047882 */ /* 0x000fe20000000000 */
[----:B------:R-:W-:Y:S01]  /*2400*/  LOP3.LUT R0, R0, 0x1f0, RZ, 0xc0, !PT ;  /* 0x000001f000007812 */ /* 0x000fe200078ec0ff */
[----:B------:R-:W-:Y:S01]  /*2410*/  UIADD3 UR4, UPT, UPT, UR4, 0x1800, URZ ;  /* 0x0000180004047890 */ /* 0x000fe2000fffe0ff */
[----:B------:R-:W-:Y:S01]  /*2420*/  LOP3.LUT R5, R5, 0x6, RZ, 0xc0, !PT ;  /* 0x0000000605057812 */ /* 0x000fe200078ec0ff */
[----:B------:R-:W-:-:S03]  /*2430*/  IMAD R3, R3, 0x8, R6 ;  /* 0x0000000803037824 */ /* 0x000fc600078e0206 */
[----:B------:R-:W-:Y:S01]  /*2440*/  IADD3 R0, PT, PT, R5, R6, R0 ;  /* 0x0000000605007210 */ /* 0x000fe20007ffe000 */
[----:B0-----:R-:W-:-:S06]  /*2450*/  ULEA UR4, UR5, UR4, 0x18 ;  /* 0x0000000405047291 */ /* 0x001fcc000f8ec0ff */
[----:B------:R-:W-:Y:S02]  /*2460*/  LEA R24, R0, UR4, 0x2 ;  /* 0x0000000400187c11 */ /* 0x000fe4000f8e10ff */
[----:B------:R-:W-:Y:S01]  /*2470*/  LEA R0, R3, UR4, 0x2 ;  /* 0x0000000403007c11 */ /* 0x000fe2000f8e10ff */
[----:B------:R-:W-:Y:S02]  /*2480*/  IMAD R3, R4, 0x1fd00, R3 ;  /* 0x0001fd0004037824 */ /* 0x000fe400078e0203 */
[----:B------:R-:W-:Y:S01]  /*2490*/  STS.64 [R24], R8 ;  /* 0x0000000818007388 */ /* 0x000fe20000000a00 */
[----:B------:R-:W0:Y:S01]  /*24a0*/  LDCU.64 UR4, c[0x0][0x390] ;  /* 0x00007200ff0477ac */ /* 0x000e220008000a00 */
[----:B------:R-:W-:Y:S02]  /*24b0*/  IMAD R3, R44, 0x400, R3 ;  /* 0x000004002c037824 */ /* 0x000fe400078e0203 */
[----:B------:R-:W-:Y:S03]  /*24c0*/  STS.64 [R24+0x200], R14 ;  /* 0x0002000e18007388 */ /* 0x000fe60000000a00 */
[----:B------:R-:W-:Y:S01]  /*24d0*/  LEA R3, R2, R3, 0x12 ;  /* 0x0000000302037211 */ /* 0x000fe200078e90ff */
[----:B------:R-:W-:Y:S04]  /*24e0*/  STS.64 [R24+0x20], R12 ;  /* 0x0000200c18007388 */ /* 0x000fe80000000a00 */
[----:B------:R-:W-:Y:S01]  /*24f0*/  STS.64 [R24+0x220], R10 ;  /* 0x0002200a18007388 */ /* 0x000fe20000000a00 */
[----:B------:R-:W-:Y:S01]  /*2500*/  BAR.SYNC.DEFER_BLOCKING 0x0 ;  /* 0x0000000000007b1d */ /* 0x000fe20000010000 */
[----:B0-----:R-:W-:-:S04]  /*2510*/  IADD3 R2, P0, PT, R3, UR4, RZ ;  /* 0x0000000403027c10 */ /* 0x001fc8000ff1e0ff */
[----:B------:R-:W-:Y:S01]  /*2520*/  LEA.HI.X.SX32 R3, R3, UR5, 0x1, P0 ;  /* 0x0000000503037c11 */ /* 0x000fe200080f0eff */
[----:B------:R-:W0:Y:S04]  /*2530*/  LDS.128 R20, [R0+0x10] ;  /* 0x0000100000147984 */ /* 0x000e280000000c00 */
[----:B------:R-:W1:Y:S01]  /*2540*/  LDS.128 R16, [R0] ;  /* 0x0000000000107984 */ /* 0x000e620000000c00 */
[----:B0-----:R-:W-:Y:S01]  /*2550*/  IMAD.SHL.U32 R6, R21, 0x100, RZ ;  /* 0x0000010015067824 */ /* 0x001fe200078e00ff */
[----:B-1----:R-:W-:-:S04]  /*2560*/  SHF.L.U32 R4, R17, 0x8, RZ ;  /* 0x0000000811047819 */ /* 0x002fc800000006ff */
[----:B------:R-:W-:Y:S02]  /*2570*/  LOP3.LUT R7, R6, 0xff00, RZ, 0xc0, !PT ;  /* 0x0000ff0006077812 */ /* 0x000fe400078ec0ff */
[----:B------:R-:W-:Y:S01]  /*2580*/  LOP3.LUT R5, R4, 0xff00, RZ, 0xc0, !PT ;  /* 0x0000ff0004057812 */ /* 0x000fe200078ec0ff */
[----:B------:R-:W-:Y:S01]  /*2590*/  IMAD.U32 R4, R18, 0x10000, RZ ;  /* 0x0001000012047824 */ /* 0x000fe200078e00ff */
[----:B------:R-:W-:Y:S02]  /*25a0*/  LOP3.LUT R7, R7, 0xff, R20, 0xf8, !PT ;  /* 0x000000ff07077812 */ /* 0x000fe400078ef814 */
[----:B------:R-:W-:Y:S02]  /*25b0*/  LOP3.LUT R5, R5, 0xff, R16, 0xf8, !PT ;  /* 0x000000ff05057812 */ /* 0x000fe400078ef810 */
[----:B------:R-:W-:Y:S01]  /*25c0*/  SHF.L.U32 R6, R22, 0x10, RZ ;  /* 0x0000001016067819 */ /* 0x000fe200000006ff */
[----:B------:R-:W-:Y:S01]  /*25d0*/  IMAD R7, R23, 0x1000000, R7 ;  /* 0x0100000017077824 */ /* 0x000fe200078e0207 */
[----:B------:R-:W-:Y:S01]  /*25e0*/  LOP3.LUT R4, R4, 0xff0000, RZ, 0xc0, !PT ;  /* 0x00ff000004047812 */ /* 0x000fe200078ec0ff */
[----:B------:R-:W-:Y:S01]  /*25f0*/  IMAD R5, R19, 0x1000000, R5 ;  /* 0x0100000013057824 */ /* 0x000fe200078e0205 */
[----:B------:R-:W-:-:S03]  /*2600*/  LOP3.LUT R6, R6, 0xff0000, RZ, 0xc0, !PT ;  /* 0x00ff000006067812 */ /* 0x000fc600078ec0ff */
[----:B------:R-:W-:Y:S01]  /*2610*/  IMAD.IADD R12, R4, 0x1, R5 ;  /* 0x00000001040c7824 */ /* 0x000fe200078e0205 */
[----:B------:R-:W-:-:S05]  /*2620*/  IADD3 R13, PT, PT, R6, R7, RZ ;  /* 0x00000007060d7210 */ /* 0x000fca0007ffe0ff */
[----:B------:R-:W-:Y:S01]  /*2630*/  STG.E.64 desc[UR12][R2.64], R12 ;  /* 0x0000000c02007986 */ /* 0x000fe2000c101b0c */
[----:B------:R-:W-:Y:S06]  /*2640*/  BAR.SYNC.DEFER_BLOCKING 0x0 ;  /* 0x0000000000007b1d */ /* 0x000fec0000010000 */
[----:B------:R-:W-:Y:S04]  /*2650*/  STS.64 [R24], R38 ;  /* 0x0000002618007388 */ /* 0x000fe80000000a00 */
[----:B------:R-:W-:Y:S04]  /*2660*/  STS.64 [R24+0x200], R36 ;  /* 0x0002002418007388 */ /* 0x000fe80000000a00 */
[----:B------:R-:W-:Y:S04]  /*2670*/  STS.64 [R24+0x20], R42 ;  /* 0x0000202a18007388 */ /* 0x000fe80000000a00 */
[----:B------:R-:W-:Y:S01]  /*2680*/  STS.64 [R24+0x220], R40 ;  /* 0x0002202818007388 */ /* 0x000fe20000000a00 */
[----:B------:R-:W-:Y:S06]  /*2690*/  BAR.SYNC.DEFER_BLOCKING 0x0 ;  /* 0x0000000000007b1d */ /* 0x000fec0000010000 */
[----:B------:R-:W0:Y:S04]  /*26a0*/  LDS.128 R4, [R0] ;  /* 0x0000000000047984 */ /* 0x000e280000000c00 */
[----:B------:R-:W1:Y:S01]  /*26b0*/  LDS.128 R8, [R0+0x10] ;  /* 0x0000100000087984 */ /* 0x000e620000000c00 */
[----:B0-----:R-:W-:-:S02]  /*26c0*/  IMAD.SHL.U32 R5, R5, 0x100, RZ ;  /* 0x0000010005057824 */ /* 0x001fc400078e00ff */
[----:B-1----:R-:W-:-:S03]  /*26d0*/  IMAD.SHL.U32 R9, R9, 0x100, RZ ;  /* 0x0000010009097824 */ /* 0x002fc600078e00ff */
[----:B------:R-:W-:Y:S02]  /*26e0*/  LOP3.LUT R5, R5, 0xff00, RZ, 0xc0, !PT ;  /* 0x0000ff0005057812 */ /* 0x000fe400078ec0ff */
[----:B------:R-:W-:Y:S02]  /*26f0*/  LOP3.LUT R9, R9, 0xff00, RZ, 0xc0, !PT ;  /* 0x0000ff0009097812 */ /* 0x000fe400078ec0ff */
[----:B------:R-:W-:Y:S02]  /*2700*/  LOP3.LUT R5, R5, 0xff, R4, 0xf8, !PT ;  /* 0x000000ff05057812 */ /* 0x000fe400078ef804 */
[----:B------:R-:W-:Y:S01]  /*2710*/  SHF.L.U32 R4, R6, 0x10, RZ ;  /* 0x0000001006047819 */ /* 0x000fe200000006ff */
[----:B------:R-:W-:Y:S01]  /*2720*/  IMAD.U32 R6, R10, 0x10000, RZ ;  /* 0x000100000a067824 */ /* 0x000fe200078e00ff */
[----:B------:R-:W-:Y:S01]  /*2730*/  LOP3.LUT R9, R9, 0xff, R8, 0xf8, !PT ;  /* 0x000000ff09097812 */ /* 0x000fe200078ef808 */
[----:B------:R-:W-:Y:S01]  /*2740*/  IMAD R5, R7, 0x1000000, R5 ;  /* 0x0100000007057824 */ /* 0x000fe200078e0205 */
[----:B------:R-:W-:-:S02]  /*2750*/  LOP3.LUT R4, R4, 0xff0000, RZ, 0xc0, !PT ;  /* 0x00ff000004047812 */ /* 0x000fc400078ec0ff */
[----:B------:R-:W-:Y:S02]  /*2760*/  LEA R9, R11, R9, 0x18 ;  /* 0x000000090b097211 */ /* 0x000fe400078ec0ff */
[----:B------:R-:W-:Y:S01]  /*2770*/  LOP3.LUT R6, R6, 0xff0000, RZ, 0xc0, !PT ;  /* 0x00ff000006067812 */ /* 0x000fe200078ec0ff */
[----:B------:R-:W-:-:S04]  /*2780*/  IMAD.IADD R4, R4, 0x1, R5 ;  /* 0x0000000104047824 */ /* 0x000fc800078e0205 */
[----:B------:R-:W-:-:S05]  /*2790*/  IMAD.IADD R5, R6, 0x1, R9 ;  /* 0x0000000106057824 */ /* 0x000fca00078e0209 */
[----:B------:R-:W-:Y:S01]  /*27a0*/  STG.E.64 desc[UR12][R2.64+0x100], R4 ;  /* 0x0001000402007986 */ /* 0x000fe2000c101b0c */
[----:B------:R-:W-:Y:S05]  /*27b0*/  EXIT ;  /* 0x000000000000794d */ /* 0x000fea0003800000 */
        .weak           $__internal_0_$__cuda_sm_9x_mma_sub_byte_internal_m16n8k32_s4_s4
        .type           $__internal_0_$__cuda_sm_9x_mma_sub_byte_internal_m16n8k32_s4_s4,@function
        .size           $__internal_0_$__cuda_sm_9x_mma_sub_byte_internal_m16n8k32_s4_s4,(.L_x_5 - $__internal_0_$__cuda_sm_9x_mma_sub_byte_internal_m16n8k32_s4_s4)
$__internal_0_$__cuda_sm_9x_mma_sub_byte_internal_m16n8k32_s4_s4:
[C---:B------:R-:W-:Y:S01]  /*27c0*/  LOP3.LUT R30, R33.reuse, 0xf00, RZ, 0xc0, !PT ;  /* 0x00000f00211e7812 */ /* 0x040fe200078ec0ff */
[----:B------:R-:W-:Y:S01]  /*27d0*/  IMAD.SHL.U32 R31, R34, 0x10000000, RZ ;  /* 0x10000000221f7824 */ /* 0x000fe200078e00ff */
[C---:B------:R-:W-:Y:S02]  /*27e0*/  SHF.L.U32 R23, R33.reuse, 0x1c, RZ ;  /* 0x0000001c21177819 */ /* 0x040fe400000006ff */
[----:B------:R-:W-:Y:S01]  /*27f0*/  LOP3.LUT R25, R33, 0xf0, RZ, 0xc0, !PT ;  /* 0x000000f021197812 */ /* 0x000fe200078ec0ff */
[----:B------:R-:W-:Y:S01]  /*2800*/  IMAD.SHL.U32 R30, R30, 0x100000, RZ ;  /* 0x001000001e1e7824 */ /* 0x000fe200078e00ff */
[----:B------:R-:W-:Y:S02]  /*2810*/  SHF.R.S32.HI R23, RZ, 0x1c, R23 ;  /* 0x0000001cff177819 */ /* 0x000fe40000011417 */
[----:B------:R-:W-:Y:S01]  /*2820*/  LOP3.LUT R28, R32, 0xf00, RZ, 0xc0, !PT ;  /* 0x00000f00201c7812 */ /* 0x000fe200078ec0ff */
[----:B------:R-:W-:Y:S01]  /*2830*/  IMAD.SHL.U32 R25, R25, 0x1000000, RZ ;  /* 0x0100000019197824 */ /* 0x000fe200078e00ff */
[----:B------:R-:W-:-:S02]  /*2840*/  LOP3.LUT R23, R23, 0xff, RZ, 0xc0, !PT ;  /* 0x000000ff17177812 */ /* 0x000fc400078ec0ff */
[----:B------:R-:W-:Y:S01]  /*2850*/  SHF.R.S32.HI R30, RZ, 0x14, R30 ;  /* 0x00000014ff1e7819 */ /* 0x000fe2000001141e */
[----:B------:R-:W-:Y:S01]  /*2860*/  IMAD.SHL.U32 R28, R28, 0x100000, RZ ;  /* 0x001000001c1c7824 */ /* 0x000fe200078e00ff */
[----:B------:R-:W-:Y:S02]  /*2870*/  SHF.R.S32.HI R25, RZ, 0x1c, R25 ;  /* 0x0000001cff197819 */ /* 0x000fe40000011419 */
[----:B------:R-:W-:Y:S02]  /*2880*/  LOP3.LUT R30, R23, 0xff00, R30, 0xf8, !PT ;  /* 0x0000ff00171e7812 */ /* 0x000fe400078ef81e */
[----:B------:R-:W-:Y:S02]  /*2890*/  LOP3.LUT R23, R33, 0xf000, RZ, 0xc0, !PT ;  /* 0x0000f00021177812 */ /* 0x000fe400078ec0ff */
[----:B------:R-:W-:Y:S02]  /*28a0*/  SHF.L.U32 R27, R32, 0x1c, RZ ;  /* 0x0000001c201b7819 */ /* 0x000fe400000006ff */
[----:B------:R-:W-:Y:S01]  /*28b0*/  LOP3.LUT R25, R25, 0xff, RZ, 0xc0, !PT ;  /* 0x000000ff19197812 */ /* 0x000fe200078ec0ff */
[----:B------:R-:W-:Y:S01]  /*28c0*/  IMAD.U32 R23, R23, 0x10000, RZ ;  /* 0x0001000017177824 */ /* 0x000fe200078e00ff */
[----:B------:R-:W-:-:S02]  /*28d0*/  SHF.R.S32.HI R27, RZ, 0x1c, R27 ;  /* 0x0000001cff1b7819 */ /* 0x000fc4000001141b */
[C---:B------:R-:W-:Y:S02]  /*28e0*/  LOP3.LUT R29, R32.reuse, 0xf000, RZ, 0xc0, !PT ;  /* 0x0000f000201d7812 */ /* 0x040fe400078ec0ff */
[----:B------:R-:W-:Y:S02]  /*28f0*/  SHF.R.S32.HI R23, RZ, 0x14, R23 ;  /* 0x00000014ff177819 */ /* 0x000fe40000011417 */
[----:B------:R-:W-:Y:S01]  /*2900*/  LOP3.LUT R27, R27, 0xff, RZ, 0xc0, !PT ;  /* 0x000000ff1b1b7812 */ /* 0x000fe200078ec0ff */
[----:B------:R-:W-:Y:S01]  /*2910*/  IMAD.U32 R29, R29, 0x10000, RZ ;  /* 0x000100001d1d7824 */ /* 0x000fe200078e00ff */
[----:B------:R-:W-:Y:S02]  /*2920*/  LOP3.LUT R23, R25, 0xff00, R23, 0xf8, !PT ;  /* 0x0000ff0019177812 */ /* 0x000fe400078ef817 */
[----:B------:R-:W-:Y:S02]  /*2930*/  LOP3.LUT R25, R32, 0xf0, RZ, 0xc0, !PT ;  /* 0x000000f020197812 */ /* 0x000fe400078ec0ff */
[----:B------:R-:W-:-:S02]  /*2940*/  SHF.R.S32.HI R28, RZ, 0x14, R28 ;  /* 0x00000014ff1c7819 */ /* 0x000fc4000001141c */
[----:B------:R-:W-:Y:S02]  /*2950*/  SHF.L.U32 R25, R25, 0x18, RZ ;  /* 0x0000001819197819 */ /* 0x000fe400000006ff */
[----:B------:R-:W-:Y:S02]  /*2960*/  LOP3.LUT R28, R27, 0xff00, R28, 0xf8, !PT ;  /* 0x0000ff001b1c7812 */ /* 0x000fe400078ef81c */
[----:B------:R-:W-:Y:S02]  /*2970*/  LOP3.LUT R27, R33, 0xf0000, RZ, 0xc0, !PT ;  /* 0x000f0000211b7812 */ /* 0x000fe400078ec0ff */
[----:B------:R-:W-:Y:S02]  /*2980*/  SHF.R.S32.HI R25, RZ, 0x1c, R25 ;  /* 0x0000001cff197819 */ /* 0x000fe40000011419 */
[----:B------:R-:W-:Y:S01]  /*2990*/  SHF.R.S32.HI R29, RZ, 0x14, R29 ;  /* 0x00000014ff1d7819 */ /* 0x000fe2000001141d */
[----:B------:R-:W-:Y:S01]  /*29a0*/  IMAD.SHL.U32 R27, R27, 0x1000, RZ ;  /* 0x000010001b1b7824 */ /* 0x000fe200078e00ff */
[----:B------:R-:W-:-:S02]  /*29b0*/  LOP3.LUT R25, R25, 0xff, RZ, 0xc0, !PT ;  /* 0x000000ff19197812 */ /* 0x000fc400078ec0ff */
[----:B------:R-:W-:Y:S02]  /*29c0*/  SHF.R.S32.HI R31, RZ, 0x1c, R31 ;  /* 0x0000001cff1f7819 */ /* 0x000fe4000001141f */
[----:B------:R-:W-:Y:S02]  /*29d0*/  LOP3.LUT R29, R25, 0xff00, R29, 0xf8, !PT ;  /* 0x0000ff00191d7812 */ /* 0x000fe400078ef81d */
[----:B------:R-:W-:Y:S02]  /*29e0*/  LOP3.LUT R25, R33, 0xf00000, RZ, 0xc0, !PT ;  /* 0x00f0000021197812 */ /* 0x000fe400078ec0ff */
[----:B------:R-:W-:Y:S02]  /*29f0*/  SHF.R.S32.HI R27, RZ, 0xc, R27 ;  /* 0x0000000cff1b7819 */ /* 0x000fe4000001141b */
[----:B------:R-:W-:Y:S01]  /*2a00*/  LOP3.LUT R31, R31, 0xff, RZ, 0xc0, !PT ;  /* 0x000000ff1f1f7812 */ /* 0x000fe200078ec0ff */
[----:B------:R-:W-:Y:S01]  /*2a10*/  IMAD.SHL.U32 R25, R25, 0x100, RZ ;  /* 0x0000010019197824 */ /* 0x000fe200078e00ff */
[----:B------:R-:W-:-:S02]  /*2a20*/  LOP3.LUT R27, R30, 0xff0000, R27, 0xf8, !PT ;  /* 0x00ff00001e1b7812 */ /* 0x000fc400078ef81b */
[----:B------:R-:W-:Y:S02]  /*2a30*/  LOP3.LUT R30, R32, 0xf0000, RZ, 0xc0, !PT ;  /* 0x000f0000201e7812 */ /* 0x000fe400078ec0ff */
[----:B------:R-:W-:Y:S02]  /*2a40*/  SHF.R.S32.HI R25, RZ, 0xc, R25 ;  /* 0x0000000cff197819 */ /* 0x000fe40000011419 */
[----:B------:R-:W-:Y:S02]  /*2a50*/  SHF.L.U32 R30, R30, 0xc, RZ ;  /* 0x0000000c1e1e7819 */ /* 0x000fe400000006ff */
[----:B------:R-:W-:Y:S02]  /*2a60*/  LOP3.LUT R25, R23, 0xff0000, R25, 0xf8, !PT ;  /* 0x00ff000017197812 */ /* 0x000fe400078ef819 */
[----:B------:R-:W-:Y:S02]  /*2a70*/  SHF.R.S32.HI R30, RZ, 0xc, R30 ;  /* 0x0000000cff1e7819 */ /* 0x000fe4000001141e */
[----:B------:R-:W-:-:S02]  /*2a80*/  LOP3.LUT R23, R32, 0xf00000, RZ, 0xc0, !PT ;  /* 0x00f0000020177812 */ /* 0x000fc400078ec0ff */
[----:B------:R-:W-:Y:S02]  /*2a90*/  LOP3.LUT R30, R28, 0xff0000, R30, 0xf8, !PT ;  /* 0x00ff00001c1e7812 */ /* 0x000fe400078ef81e */
[----:B------:R-:W-:Y:S01]  /*2aa0*/  LOP3.LUT R28, R33, 0xf000000, RZ, 0xc0, !PT ;  /* 0x0f000000211c7812 */ /* 0x000fe200078ec0ff */
[----:B------:R-:W-:-:S03]  /*2ab0*/  IMAD.SHL.U32 R23, R23, 0x100, RZ ;  /* 0x0000010017177824 */ /* 0x000fc600078e00ff */
[----:B------:R-:W-:Y:S02]  /*2ac0*/  SHF.L.U32 R28, R28, 0x4, RZ ;  /* 0x000000041c1c7819 */ /* 0x000fe400000006ff */
[----:B------:R-:W-:Y:S02]  /*2ad0*/  SHF.R.S32.HI R23, RZ, 0xc, R23 ;  /* 0x0000000cff177819 */ /* 0x000fe40000011417 */
[----:B------:R-:W-:Y:S02]  /*2ae0*/  SHF.R.S32.HI R28, RZ, 0x4, R28 ;  /* 0x00000004ff1c7819 */ /* 0x000fe4000001141c */
[----:B------:R-:W-:Y:S02]  /*2af0*/  LOP3.LUT R23, R29, 0xff0000, R23, 0xf8, !PT ;  /* 0x00ff00001d177812 */ /* 0x000fe400078ef817 */
[----:B------:R-:W-:Y:S02]  /*2b00*/  LOP3.LUT R29, R32, 0xf000000, RZ, 0xc0, !PT ;  /* 0x0f000000201d7812 */ /* 0x000fe400078ec0ff */
[----:B------:R-:W-:-:S02]  /*2b10*/  LOP3.LUT R28, R27, 0xff000000, R28, 0xf8, !PT ;  /* 0xff0000001b1c7812 */ /* 0x000fc400078ef81c */
[----:B------:R-:W-:Y:S02]  /*2b20*/  LOP3.LUT R27, R34, 0xf00, RZ, 0xc0, !PT ;  /* 0x00000f00221b7812 */ /* 0x000fe400078ec0ff */
[----:B------:R-:W-:-:S03]  /*2b30*/  SHF.L.U32 R29, R29, 0x4, RZ ;  /* 0x000000041d1d7819 */ /* 0x000fc600000006ff */
[----:B------:R-:W-:Y:S01]  /*2b40*/  IMAD.SHL.U32 R27, R27, 0x100000, RZ ;  /* 0x001000001b1b7824 */ /* 0x000fe200078e00ff */
[----:B------:R-:W-:-:S04]  /*2b50*/  SHF.R.S32.HI R29, RZ, 0x4, R29 ;  /* 0x00000004ff1d7819 */ /* 0x000fc8000001141d */
[----:B------:R-:W-:Y:S02]  /*2b60*/  SHF.R.S32.HI R27, RZ, 0x14, R27 ;  /* 0x00000014ff1b7819 */ /* 0x000fe4000001141b */
[----:B------:R-:W-:Y:S02]  /*2b70*/  LOP3.LUT R29, R30, 0xff000000, R29, 0xf8, !PT ;  /* 0xff0000001e1d7812 */ /* 0x000fe400078ef81d */
[C---:B------:R-:W-:Y:S02]  /*2b80*/  LOP3.LUT R30, R34.reuse, 0xf0, RZ, 0xc0, !PT ;  /* 0x000000f0221e7812 */ /* 0x040fe400078ec0ff */
[----:B------:R-:W-:Y:S02]  /*2b90*/  LOP3.LUT R27, R31, 0xff00, R27, 0xf8, !PT ;  /* 0x0000ff001f1b7812 */ /* 0x000fe400078ef81b */
[----:B------:R-:W-:Y:S01]  /*2ba0*/  LOP3.LUT R31, R34, 0xf000, RZ, 0xc0, !PT ;  /* 0x0000f000221f7812 */ /* 0x000fe200078ec0ff */
[----:B------:R-:W-:-:S04]  /*2bb0*/  IMAD.SHL.U32 R30, R30, 0x1000000, RZ ;  /* 0x010000001e1e7824 */ /* 0x000fc800078e00ff */
[----:B------:R-:W-:Y:S01]  /*2bc0*/  IMAD.U32 R31, R31, 0x10000, RZ ;  /* 0x000100001f1f7824 */ /* 0x000fe200078e00ff */
[----:B------:R-:W-:-:S04]  /*2bd0*/  SHF.R.S32.HI R30, RZ, 0x1c, R30 ;  /* 0x0000001cff1e7819 */ /* 0x000fc8000001141e */
[----:B------:R-:W-:Y:S02]  /*2be0*/  SHF.R.S32.HI R31, RZ, 0x14, R31 ;  /* 0x00000014ff1f7819 */ /* 0x000fe4000001141f */
[----:B------:R-:W-:-:S04]  /*2bf0*/  LOP3.LUT R30, R30, 0xff, RZ, 0xc0, !PT ;  /* 0x000000ff1e1e7812 */ /* 0x000fc800078ec0ff */
[----:B------:R-:W-:Y:S02]  /*2c00*/  LOP3.LUT R31, R30, 0xff00, R31, 0xf8, !PT ;  /* 0x0000ff001e1f7812 */ /* 0x000fe400078ef81f */
[----:B------:R-:W-:-:S04]  /*2c10*/  LOP3.LUT R30, R34, 0xf0000, RZ, 0xc0, !PT ;  /* 0x000f0000221e7812 */ /* 0x000fc800078ec0ff */
[----:B------:R-:W-:-:S04]  /*2c20*/  SHF.L.U32 R30, R30, 0xc, RZ ;  /* 0x0000000c1e1e7819 */ /* 0x000fc800000006ff */
[----:B------:R-:W-:-:S04]  /*2c30*/  SHF.R.S32.HI R30, RZ, 0xc, R30 ;  /* 0x0000000cff1e7819 */ /* 0x000fc8000001141e */
[----:B------:R-:W-:Y:S02]  /*2c40*/  LOP3.LUT R30, R27, 0xff0000, R30, 0xf8, !PT ;  /* 0x00ff00001b1e7812 */ /* 0x000fe400078ef81e */
[----:B------:R-:W-:-:S05]  /*2c50*/  LOP3.LUT R27, R34, 0xf00000, RZ, 0xc0, !PT ;  /* 0x00f00000221b7812 */ /* 0x000fca00078ec0ff */
[----:B------:R-:W-:-:S05]  /*2c60*/  IMAD.SHL.U32 R27, R27, 0x100, RZ ;  /* 0x000001001b1b7824 */ /* 0x000fca00078e00ff */
[----:B------:R-:W-:-:S04]  /*2c70*/  SHF.R.S32.HI R27, RZ, 0xc, R27 ;  /* 0x0000000cff1b7819 */ /* 0x000fc8000001141b */
[----:B------:R-:W-:Y:S02]  /*2c80*/  LOP3.LUT R27, R31, 0xff0000, R27, 0xf8, !PT ;  /* 0x00ff00001f1b7812 */ /* 0x000fe400078ef81b */
[C---:B------:R-:W-:Y:S02]  /*2c90*/  LOP3.LUT R31, R34.reuse, 0xf000000, RZ, 0xc0, !PT ;  /* 0x0f000000221f7812 */ /* 0x040fe400078ec0ff */
[----:B------:R-:W-:-:S03]  /*2ca0*/  LOP3.LUT R34, R34, 0xf0000000, RZ, 0xc0, !PT ;  /* 0xf000000022227812 */ /* 0x000fc600078ec0ff */
[----:B------:R-:W-:Y:S01]  /*2cb0*/  IMAD.SHL.U32 R31, R31, 0x10, RZ ;  /* 0x000000101f1f7824 */ /* 0x000fe200078e00ff */
[----:B------:R-:W-:-:S04]  /*2cc0*/  SHF.R.S32.HI R34, RZ, 0x4, R34 ;  /* 0x00000004ff227819 */ /* 0x000fc80000011422 */
[----:B------:R-:W-:Y:S02]  /*2cd0*/  LOP3.LUT R34, R27, 0xff000000, R34, 0xf8, !PT ;  /* 0xff0000001b227812 */ /* 0x000fe400078ef822 */
[----:B------:R-:W-:Y:S02]  /*2ce0*/  LOP3.LUT R27, R33, 0xf0000000, RZ, 0xc0, !PT ;  /* 0xf0000000211b7812 */ /* 0x000fe400078ec0ff */
[----:B------:R-:W-:Y:S02]  /*2cf0*/  LOP3.LUT R33, R32, 0xf0000000, RZ, 0xc0, !PT ;  /* 0xf000000020217812 */ /* 0x000fe400078ec0ff */
[----:B------:R-:W-:Y:S02]  /*2d00*/  SHF.R.S32.HI R31, RZ, 0x4, R31 ;  /* 0x00000004ff1f7819 */ /* 0x000fe4000001141f */
[----:B------:R-:W-:Y:S02]  /*2d10*/  SHF.R.S32.HI R32, RZ, 0x4, R27 ;  /* 0x00000004ff207819 */ /* 0x000fe4000001141b */
[----:B------:R-:W-:-:S02]  /*2d20*/  SHF.R.S32.HI R33, RZ, 0x4, R33 ;  /* 0x00000004ff217819 */ /* 0x000fc40000011421 */
[----:B------:R-:W-:Y:S02]  /*2d30*/  LOP3.LUT R30, R30, 0xff000000, R31, 0xf8, !PT ;  /* 0xff0000001e1e7812 */ /* 0x000fe400078ef81f */
[----:B------:R-:W-:Y:S02]  /*2d40*/  LOP3.LUT R32, R25, 0xff000000, R32, 0xf8, !PT ;  /* 0xff00000019207812 */ /* 0x000fe400078ef820 */
[----:B------:R-:W-:-:S03]  /*2d50*/  LOP3.LUT R33, R23, 0xff000000, R33, 0xf8, !PT ;  /* 0xff00000017217812 */ /* 0x000fc600078ef821 */
[----:B------:R-:W-:Y:S08]  /*2d60*/  IMMA.16816.S8.S8 R28, R28.ROW, R30.COL, RZ ;  /* 0x0000001e1c1c7237 */ /* 0x000ff000004054ff */
[----:B------:R-:W-:-:S15]  /*2d70*/  IMMA.16816.S8.S8 R32, R32.ROW, R34.COL, RZ ;  /* 0x0000002220207237 */ /* 0x000fde00004054ff */
[----:B------:R-:W-:-:S04]  /*2d80*/  NOP ;  /* 0x0000000000007918 */ /* 0x000fc80000000000 */
[----:B------:R-:W-:Y:S02]  /*2d90*/  IADD3 R28, PT, PT, R47, R28, R32 ;  /* 0x0000001c2f1c7210 */ /* 0x000fe40007ffe020 */
[----:B------:R-:W-:Y:S01]  /*2da0*/  IADD3 R29, PT, PT, R48, R29, R33 ;  /* 0x0000001d301d7210 */ /* 0x000fe20007ffe021 */
[----:B------:R-:W-:Y:S01]  /*2db0*/  IMAD.MOV.U32 R33, RZ, RZ, 0x0 ;  /* 0x00000000ff217424 */ /* 0x000fe200078e00ff */
[----:B------:R-:W-:Y:S02]  /*2dc0*/  MOV R32, R21 ;  /* 0x0000001500207202 */ /* 0x000fe40000000f00 */
[----:B------:R-:W-:Y:S02]  /*2dd0*/  IADD3 R30, PT, PT, R45, R30, R34 ;  /* 0x0000001e2d1e7210 */ /* 0x000fe40007ffe022 */
[----:B------:R-:W-:Y:S01]  /*2de0*/  IADD3 R31, PT, PT, R46, R31, R35 ;  /* 0x0000001f2e1f7210 */ /* 0x000fe20007ffe023 */
[----:B------:R-:W-:Y:S06]  /*2df0*/  RET.REL.NODEC R32 `(_Z5FusedPaS_S_) ;  /* 0xffffffd020807950 */ /* 0x000fec0003c3ffff */
.L_x_4:
[----:B------:R-:W-:-:S00]  /*2e00*/  BRA `(.L_x_4) ;  /* 0xfffffffc00fc7947 */ /* 0x000fc0000383ffff */
[----:B------:R-:W-:-:S00]  /*2e10*/  NOP ;  /* 0x0000000000007918 */ /* 0x000fc00000000000 */
        /* <DEDUP_REMOVED lines=14> */
.L_x_5:


//--------------------- .nv.shared._Z5FusedPaS_S_ --------------------------
	.section	.nv.shared._Z5FusedPaS_S_,"aw",@nobits
	.sectionflags	@""
	.align	4
.nv.shared._Z5FusedPaS_S_:
	.zero		13312


//--------------------- .nv.shared.reserved.0     --------------------------
	.section	.nv.shared.reserved.0,"aw",@nobits
	.weak		__nv_reservedSMEM_offset_0_alias
	.size		__nv_reservedSMEM_offset_0_alias, 0, 64
	.other		__nv_reservedSMEM_offset_0_alias,@"STO_CUDA_RESERVED_SHARED STV_DEFAULT"
__nv_reservedSMEM_offset_0_alias:
	.zero		0
	.zero		64


//--------------------- .nv.constant0._Z5FusedPaS_S_ --------------------------
	.section	.nv.constant0._Z5FusedPaS_S_,"a",@progbits
	.sectionflags	@""
	.align	4
.nv.constant0._Z5FusedPaS_S_:
	.zero		920


//--------------------- SYMBOLS --------------------------

	.type		.nv.reservedSmem.offset0,@object
	.size		.nv.reservedSmem.offset0,0x4
	.type		.nv.reservedSmem.cap,@object
	.size		.nv.reservedSmem.cap,0x4
